// auto-generated by cutlass_sweep.gemm — config: {"arch": "sm_100", "cluster_m": 1, "cluster_n": 1, "dtype": "e4m3", "dtype_b": "e4m3", "layout": "nt", "stages": 3, "tile_k": 128, "tile_m": 64, "tile_n": 64}
#include "cutlass/cutlass.h"
#include "cutlass/gemm/collective/collective_builder.hpp"
#include "cutlass/gemm/device/gemm_universal_adapter.h"
#include "cutlass/gemm/kernel/gemm_universal.hpp"
#include "cutlass/epilogue/collective/collective_builder.hpp"

using ElemA = cutlass::float_e4m3_t;
using ElemB = cutlass::float_e4m3_t;
using ElemCD = cutlass::float_e4m3_t;
using Acc  = float;
using TileShape    = cute::Shape<cute::_64, cute::_64, cute::_128>;
using ClusterShape = cute::Shape<cute::_1, cute::_1, cute::_1>;

using CollectiveEpilogue = typename cutlass::epilogue::collective::CollectiveBuilder<
    cutlass::arch::Sm100, cutlass::arch::OpClassTensorOp,
    TileShape, ClusterShape,
    cutlass::epilogue::collective::EpilogueTileAuto,
    Acc, Acc,
    ElemCD, cutlass::layout::RowMajor, 128 / cutlass::sizeof_bits<ElemCD>::value,
    ElemCD, cutlass::layout::RowMajor, 128 / cutlass::sizeof_bits<ElemCD>::value,
    cutlass::epilogue::collective::EpilogueScheduleAuto
  >::CollectiveOp;

using CollectiveMainloop = typename cutlass::gemm::collective::CollectiveBuilder<
    cutlass::arch::Sm100, cutlass::arch::OpClassTensorOp,
    ElemA, cutlass::layout::RowMajor, 128 / cutlass::sizeof_bits<ElemA>::value,
    ElemB, cutlass::layout::ColumnMajor, 128 / cutlass::sizeof_bits<ElemB>::value,
    Acc,
    TileShape, ClusterShape,
    cutlass::gemm::collective::StageCount<3>,
    cutlass::gemm::collective::KernelScheduleAuto
  >::CollectiveOp;

using GemmKernel = cutlass::gemm::kernel::GemmUniversal<
    cute::Shape<int,int,int,int>,
    CollectiveMainloop,
    CollectiveEpilogue
>;
using Gemm = cutlass::gemm::device::GemmUniversalAdapter<GemmKernel>;

// Force the device kernel symbol into the cubin without needing a host main.
auto* _anchor = &cutlass::device_kernel<GemmKernel>;


// ===== COMPILED SASS (sm_100a) =====

	.target	sm_100a

	.elftype	@"ET_EXEC"


//--------------------- .note.nv.tkinfo           --------------------------
	.section	.note.nv.tkinfo,"",@"SHT_NOTE"
	.sectionflags	@"SHF_NOTE_NV_TKINFO"
	.tkinfo
        /*0018*/ 	.word	0x00000002
        /*0030*/ 	.string	""
        /*0030*/ 	.string	"ptxas"
        /*0030*/ 	.string	"Cuda compilation tools, release 13.0, V13.0.88"
        /*0030*/ 	.string	"Build cuda_13.0.r13.0/compiler.36424714_0"
        /*0030*/ 	.string	"-arch sm_100a -m 64 "



//--------------------- .note.nv.cuinfo           --------------------------
	.section	.note.nv.cuinfo,"",@"SHT_NOTE"
	.sectionflags	@"SHF_NOTE_NV_CUINFO"
        /*0018*/ 	.short	0x0002
        /*001a*/ 	.short	0x0064
        /*001c*/ 	.short	0x0082
	.zero		2


//--------------------- .nv.info                  --------------------------
	.section	.nv.info,"",@"SHT_CUDA_INFO"
	.align	4


	//----- nvinfo : EIATTR_REGCOUNT
	.align		4
        /*0000*/ 	.byte	0x04, 0x2f
        /*0002*/ 	.short	(.L_19 - .L_18)
	.align		4
.L_18:
        /*0004*/ 	.word	index@(_ZN7cutlass13device_kernelINS_4gemm6kernel13GemmUniversalIN4cute5tupleIJiiiiEEENS1_10collective13CollectiveMmaINS1_35MainloopSm100TmaUmmaWarpSpecializedILi3ELi2ELi4ENS5_IJNS4_1CILi1EEESB_SB_EEEEENS5_IJNSA_ILi64EEESE_NSA_ILi128EEEEEENS_12float_e4m3_tENS5_IJlSB_lEEESH_SI_NS4_8TiledMMAINS4_8MMA_AtomIJNS4_10MMA_TraitsINS4_19SM100_MMA_F8F6F4_SSEJSH_SH_fSE_SE_NS4_17integral_constantINS4_4UMMA5MajorELSP_0EEESQ_NSN_INSO_7ScaleInELSR_0EEESS_EEEEEENS4_6LayoutISC_NS5_IJNSA_ILi0EEESW_SW_EEEEENS5_IJNS4_10UnderscoreESZ_SZ_EEEEENS4_13SM90_TMA_LOADENS4_14ComposedLayoutINS4_7SwizzleILi3ELi4ELi3EEENS4_18smem_ptr_flag_bitsILi8EEENSV_INS5_IJNSA_ILi8EEESF_EEENS5_IJSF_SB_EEEEEEEvNS4_8identityES12_S1C_vS1D_EENS_8epilogue10collective18CollectiveEpilogueINS1F_23Sm100TmaWarpSpecializedILi1ELi1ELi32ELb0ELb0EEEJSG_NS5_IJNSV_ISE_SB_EES1K_EEESH_SI_SH_SI_NS1F_6fusion15FusionCallbacksIS1J_NS1M_17LinearCombinationISH_fSH_fLNS_15FloatRoundStyleE2EEESG_S1L_JEEENS4_5SM1004TMEM4LOAD26SM100_TMEM_LOAD_16dp32b32xES12_NS13_INS14_ILi2ELi4ELi3EEES17_NSV_INS5_IJS18_SE_EEENS5_IJSE_SB_EEEEEEENS4_39AutoVectorizingCopyWithAssumedAlignmentILi128EEENS4_14SM90_TMA_STOREES20_S22_S22_EEEvvEEEEvNT_6ParamsE)
        /*0008*/ 	.word	0x00000078


	//----- nvinfo : EIATTR_FRAME_SIZE
	.align		4
.L_19:
        /*000c*/ 	.byte	0x04, 0x11
        /*000e*/ 	.short	(.L_21 - .L_20)
	.align		4
.L_20:
        /*0010*/ 	.word	index@($__internal_2_$__cuda_sm10x_tcgen05_guardrail_trap_unallocated_columns_being_dealloced)
        /*0014*/ 	.word	0x00000000


	//----- nvinfo : EIATTR_FRAME_SIZE
	.align		4
.L_21:
        /*0018*/ 	.byte	0x04, 0x11
        /*001a*/ 	.short	(.L_23 - .L_22)
	.align		4
.L_22:
        /*001c*/ 	.word	index@($__internal_1_$__cuda_sm10x_tcgen05_guardrail_trap_phase_invalid_during_alloc)
        /*0020*/ 	.word	0x00000000


	//----- nvinfo : EIATTR_FRAME_SIZE
	.align		4
.L_23:
        /*0024*/ 	.byte	0x04, 0x11
        /*0026*/ 	.short	(.L_25 - .L_24)
	.align		4
.L_24:
        /*0028*/ 	.word	index@($__internal_0_$__cuda_sm10x_tcgen05_guardrail_trap_col_being_dealloced_not_returned_by_alloc)
        /*002c*/ 	.word	0x00000000


	//----- nvinfo : EIATTR_FRAME_SIZE
	.align		4
.L_25:
        /*0030*/ 	.byte	0x04, 0x11
        /*0032*/ 	.short	(.L_27 - .L_26)
	.align		4
.L_26:
        /*0034*/ 	.word	index@(_ZN7cutlass13device_kernelINS_4gemm6kernel13GemmUniversalIN4cute5tupleIJiiiiEEENS1_10collective13CollectiveMmaINS1_35MainloopSm100TmaUmmaWarpSpecializedILi3ELi2ELi4ENS5_IJNS4_1CILi1EEESB_SB_EEEEENS5_IJNSA_ILi64EEESE_NSA_ILi128EEEEEENS_12float_e4m3_tENS5_IJlSB_lEEESH_SI_NS4_8TiledMMAINS4_8MMA_AtomIJNS4_10MMA_TraitsINS4_19SM100_MMA_F8F6F4_SSEJSH_SH_fSE_SE_NS4_17integral_constantINS4_4UMMA5MajorELSP_0EEESQ_NSN_INSO_7ScaleInELSR_0EEESS_EEEEEENS4_6LayoutISC_NS5_IJNSA_ILi0EEESW_SW_EEEEENS5_IJNS4_10UnderscoreESZ_SZ_EEEEENS4_13SM90_TMA_LOADENS4_14ComposedLayoutINS4_7SwizzleILi3ELi4ELi3EEENS4_18smem_ptr_flag_bitsILi8EEENSV_INS5_IJNSA_ILi8EEESF_EEENS5_IJSF_SB_EEEEEEEvNS4_8identityES12_S1C_vS1D_EENS_8epilogue10collective18CollectiveEpilogueINS1F_23Sm100TmaWarpSpecializedILi1ELi1ELi32ELb0ELb0EEEJSG_NS5_IJNSV_ISE_SB_EES1K_EEESH_SI_SH_SI_NS1F_6fusion15FusionCallbacksIS1J_NS1M_17LinearCombinationISH_fSH_fLNS_15FloatRoundStyleE2EEESG_S1L_JEEENS4_5SM1004TMEM4LOAD26SM100_TMEM_LOAD_16dp32b32xES12_NS13_INS14_ILi2ELi4ELi3EEES17_NSV_INS5_IJS18_SE_EEENS5_IJSE_SB_EEEEEEENS4_39AutoVectorizingCopyWithAssumedAlignmentILi128EEENS4_14SM90_TMA_STOREES20_S22_S22_EEEvvEEEEvNT_6ParamsE)
        /*0038*/ 	.word	0x00000000


	//----- nvinfo : EIATTR_MIN_STACK_SIZE
	.align		4
.L_27:
        /*003c*/ 	.byte	0x04, 0x12
        /*003e*/ 	.short	(.L_29 - .L_28)
	.align		4
.L_28:
        /*0040*/ 	.word	index@(_ZN7cutlass13device_kernelINS_4gemm6kernel13GemmUniversalIN4cute5tupleIJiiiiEEENS1_10collective13CollectiveMmaINS1_35MainloopSm100TmaUmmaWarpSpecializedILi3ELi2ELi4ENS5_IJNS4_1CILi1EEESB_SB_EEEEENS5_IJNSA_ILi64EEESE_NSA_ILi128EEEEEENS_12float_e4m3_tENS5_IJlSB_lEEESH_SI_NS4_8TiledMMAINS4_8MMA_AtomIJNS4_10MMA_TraitsINS4_19SM100_MMA_F8F6F4_SSEJSH_SH_fSE_SE_NS4_17integral_constantINS4_4UMMA5MajorELSP_0EEESQ_NSN_INSO_7ScaleInELSR_0EEESS_EEEEEENS4_6LayoutISC_NS5_IJNSA_ILi0EEESW_SW_EEEEENS5_IJNS4_10UnderscoreESZ_SZ_EEEEENS4_13SM90_TMA_LOADENS4_14ComposedLayoutINS4_7SwizzleILi3ELi4ELi3EEENS4_18smem_ptr_flag_bitsILi8EEENSV_INS5_IJNSA_ILi8EEESF_EEENS5_IJSF_SB_EEEEEEEvNS4_8identityES12_S1C_vS1D_EENS_8epilogue10collective18CollectiveEpilogueINS1F_23Sm100TmaWarpSpecializedILi1ELi1ELi32ELb0ELb0EEEJSG_NS5_IJNSV_ISE_SB_EES1K_EEESH_SI_SH_SI_NS1F_6fusion15FusionCallbacksIS1J_NS1M_17LinearCombinationISH_fSH_fLNS_15FloatRoundStyleE2EEESG_S1L_JEEENS4_5SM1004TMEM4LOAD26SM100_TMEM_LOAD_16dp32b32xES12_NS13_INS14_ILi2ELi4ELi3EEES17_NSV_INS5_IJS18_SE_EEENS5_IJSE_SB_EEEEEEENS4_39AutoVectorizingCopyWithAssumedAlignmentILi128EEENS4_14SM90_TMA_STOREES20_S22_S22_EEEvvEEEEvNT_6ParamsE)
        /*0044*/ 	.word	0x00000000
.L_29:


//--------------------- .nv.compat                --------------------------
	.section	.nv.compat,"",@"SHT_CUDA_COMPAT_INFO"
	.align	4
        /*0000*/ 	.byte	0x02, 0x09, 0x01, 0x00, 0x02, 0x02, 0x02, 0x00, 0x02, 0x05, 0x05, 0x00, 0x03, 0x07, 0x01, 0x01
        /*0010*/ 	.byte	0x02, 0x03, 0x01, 0x00, 0x02, 0x06, 0x01, 0x00, 0x04, 0x0b, 0x08, 0x00, 0x09, 0x00, 0x00, 0x00
        /*0020*/ 	.byte	0x00, 0x00, 0x00, 0x00


//--------------------- .nv.info._ZN7cutlass13device_kernelINS_4gemm6kernel13GemmUniversalIN4cute5tupleIJiiiiEEENS1_10collective13CollectiveMmaINS1_35MainloopSm100TmaUmmaWarpSpecializedILi3ELi2ELi4ENS5_IJNS4_1CILi1EEESB_SB_EEEEENS5_IJNSA_ILi64EEESE_NSA_ILi128EEEEEENS_12float_e4m3_tENS5_IJlSB_lEEESH_SI_NS4_8TiledMMAINS4_8MMA_AtomIJNS4_10MMA_TraitsINS4_19SM100_MMA_F8F6F4_SSEJSH_SH_fSE_SE_NS4_17integral_constantINS4_4UMMA5MajorELSP_0EEESQ_NSN_INSO_7ScaleInELSR_0EEESS_EEEEEENS4_6LayoutISC_NS5_IJNSA_ILi0EEESW_SW_EEEEENS5_IJNS4_10UnderscoreESZ_SZ_EEEEENS4_13SM90_TMA_LOADENS4_14ComposedLayoutINS4_7SwizzleILi3ELi4ELi3EEENS4_18smem_ptr_flag_bitsILi8EEENSV_INS5_IJNSA_ILi8EEESF_EEENS5_IJSF_SB_EEEEEEEvNS4_8identityES12_S1C_vS1D_EENS_8epilogue10collective18CollectiveEpilogueINS1F_23Sm100TmaWarpSpecializedILi1ELi1ELi32ELb0ELb0EEEJSG_NS5_IJNSV_ISE_SB_EES1K_EEESH_SI_SH_SI_NS1F_6fusion15FusionCallbacksIS1J_NS1M_17LinearCombinationISH_fSH_fLNS_15FloatRoundStyleE2EEESG_S1L_JEEENS4_5SM1004TMEM4LOAD26SM100_TMEM_LOAD_16dp32b32xES12_NS13_INS14_ILi2ELi4ELi3EEES17_NSV_INS5_IJS18_SE_EEENS5_IJSE_SB_EEEEEEENS4_39AutoVectorizingCopyWithAssumedAlignmentILi128EEENS4_14SM90_TMA_STOREES20_S22_S22_EEEvvEEEEvNT_6ParamsE --------------------------
	.section	.nv.info._ZN7cutlass13device_kernelINS_4gemm6kernel13GemmUniversalIN4cute5tupleIJiiiiEEENS1_10collective13CollectiveMmaINS1_35MainloopSm100TmaUmmaWarpSpecializedILi3ELi2ELi4ENS5_IJNS4_1CILi1EEESB_SB_EEEEENS5_IJNSA_ILi64EEESE_NSA_ILi128EEEEEENS_12float_e4m3_tENS5_IJlSB_lEEESH_SI_NS4_8TiledMMAINS4_8MMA_AtomIJNS4_10MMA_TraitsINS4_19SM100_MMA_F8F6F4_SSEJSH_SH_fSE_SE_NS4_17integral_constantINS4_4UMMA5MajorELSP_0EEESQ_NSN_INSO_7ScaleInELSR_0EEESS_EEEEEENS4_6LayoutISC_NS5_IJNSA_ILi0EEESW_SW_EEEEENS5_IJNS4_10UnderscoreESZ_SZ_EEEEENS4_13SM90_TMA_LOADENS4_14ComposedLayoutINS4_7SwizzleILi3ELi4ELi3EEENS4_18smem_ptr_flag_bitsILi8EEENSV_INS5_IJNSA_ILi8EEESF_EEENS5_IJSF_SB_EEEEEEEvNS4_8identityES12_S1C_vS1D_EENS_8epilogue10collective18CollectiveEpilogueINS1F_23Sm100TmaWarpSpecializedILi1ELi1ELi32ELb0ELb0EEEJSG_NS5_IJNSV_ISE_SB_EES1K_EEESH_SI_SH_SI_NS1F_6fusion15FusionCallbacksIS1J_NS1M_17LinearCombinationISH_fSH_fLNS_15FloatRoundStyleE2EEESG_S1L_JEEENS4_5SM1004TMEM4LOAD26SM100_TMEM_LOAD_16dp32b32xES12_NS13_INS14_ILi2ELi4ELi3EEES17_NSV_INS5_IJS18_SE_EEENS5_IJSE_SB_EEEEEEENS4_39AutoVectorizingCopyWithAssumedAlignmentILi128EEENS4_14SM90_TMA_STOREES20_S22_S22_EEEvvEEEEvNT_6ParamsE,"",@"SHT_CUDA_INFO"
	.sectionflags	@""
	.align	4


	//----- nvinfo : EIATTR_CUDA_API_VERSION
	.align		4
        /*0000*/ 	.byte	0x04, 0x37
        /*0002*/ 	.short	(.L_31 - .L_30)
.L_30:
        /*0004*/ 	.word	0x00000082


	//----- nvinfo : EIATTR_KPARAM_INFO
	.align		4
.L_31:
        /*0008*/ 	.byte	0x04, 0x17
        /*000a*/ 	.short	(.L_33 - .L_32)
.L_32:
        /*000c*/ 	.word	0x00000000
        /*0010*/ 	.short	0x0000
        /*0012*/ 	.short	0x0000
        /*0014*/ 	.byte	0x00, 0xf0, 0x01, 0x20


	//----- nvinfo : EIATTR_AT_ENTRY_FRAGMENTS
	.align		4
.L_33:
        /*0018*/ 	.byte	0x04, 0x4f
        /*001a*/ 	.short	(.L_35 - .L_34)


	//   ....[0]....
.L_34:
        /*001c*/ 	.word	0x00000006


	//----- nvinfo : EIATTR_RESERVED_SMEM_USED
	.align		4
.L_35:
        /*0020*/ 	.byte	0x01, 0x41
	.zero		2


	//----- nvinfo : EIATTR_SPARSE_MMA_MASK
	.align		4
        /*0024*/ 	.byte	0x03, 0x50
        /*0026*/ 	.short	0x0000


	//----- nvinfo : EIATTR_TCGEN05_1CTA_USED
	.align		4
        /*0028*/ 	.byte	0x01, 0x51
	.zero		2


	//----- nvinfo : EIATTR_MAXREG_COUNT
	.align		4
        /*002c*/ 	.byte	0x03, 0x1b
        /*002e*/ 	.short	0x00ff


	//----- nvinfo : EIATTR_NUM_BARRIERS
	.align		4
        /*0030*/ 	.byte	0x02, 0x4c
        /*0032*/ 	.byte	0x07
	.zero		1


	//----- nvinfo : EIATTR_EXTERNS
	.align		4
        /*0034*/ 	.byte	0x04, 0x0f
        /*0036*/ 	.short	(.L_37 - .L_36)


	//   ....[0]....
	.align		4
.L_36:
        /*0038*/ 	.word	index@(__assertfail)


	//----- nvinfo : EIATTR_MERCURY_ISA_VERSION
	.align		4
.L_37:
        /*003c*/ 	.byte	0x03, 0x5f
        /*003e*/ 	.short	0x0101


	//----- nvinfo : EIATTR_INT_WARP_WIDE_INSTR_OFFSETS
	.align		4
        /*0040*/ 	.byte	0x04, 0x31
        /*0042*/ 	.short	(.L_39 - .L_38)


	//   ....[0]....
.L_38:
        /*0044*/ 	.word	0x00001d40


	//   ....[1]....
        /*0048*/ 	.word	0x00003760


	//   ....[2]....
        /*004c*/ 	.word	0x00003780


	//   ....[3]....
        /*0050*/ 	.word	0x000037b0


	//   ....[4]....
        /*0054*/ 	.word	0x000041c0


	//   ....[5]....
        /*0058*/ 	.word	0x000042b0


	//----- nvinfo : EIATTR_COOP_GROUP_MASK_REGIDS
	.align		4
.L_39:
        /*005c*/ 	.byte	0x04, 0x29
        /*005e*/ 	.short	(.L_41 - .L_40)


	//   ....[0]....
.L_40:
        /*0060*/ 	.word	0xffffffff


	//   ....[1]....
        /*0064*/ 	.word	0xffffffff


	//   ....[2]....
        /*0068*/ 	.word	0xffffffff


	//   ....[3]....
        /*006c*/ 	.word	0xffffffff


	//   ....[4]....
        /*0070*/ 	.word	0xffffffff


	//   ....[5]....
        /*0074*/ 	.word	0xffffffff


	//   ....[6]....
        /*0078*/ 	.word	0xffffffff


	//   ....[7]....
        /*007c*/ 	.word	0xffffffff


	//   ....[8]....
        /*0080*/ 	.word	0xffffffff


	//   ....[9]....
        /*0084*/ 	.word	0xffffffff


	//   ....[10]....
        /*0088*/ 	.word	0xffffffff


	//   ....[11]....
        /*008c*/ 	.word	0xffffffff


	//   ....[12]....
        /*0090*/ 	.word	0xffffffff


	//----- nvinfo : EIATTR_COOP_GROUP_INSTR_OFFSETS
	.align		4
.L_41:
        /*0094*/ 	.byte	0x04, 0x28
        /*0096*/ 	.short	(.L_43 - .L_42)


	//   ....[0]....
.L_42:
        /*0098*/ 	.word	0x00000090


	//   ....[1]....
        /*009c*/ 	.word	0x000004d0


	//   ....[2]....
        /*00a0*/ 	.word	0x00000620


	//   ....[3]....
        /*00a4*/ 	.word	0x00000760


	//   ....[4]....
        /*00a8*/ 	.word	0x00000860


	//   ....[5]....
        /*00ac*/ 	.word	0x000009d0


	//   ....[6]....
        /*00b0*/ 	.word	0x00000b70


	//   ....[7]....
        /*00b4*/ 	.word	0x00001c20


	//   ....[8]....
        /*00b8*/ 	.word	0x00002970


	//   ....[9]....
        /*00bc*/ 	.word	0x00002b80


	//   ....[10]....
        /*00c0*/ 	.word	0x00002bb0


	//   ....[11]....
        /*00c4*/ 	.word	0x00003640


	//   ....[12]....
        /*00c8*/ 	.word	0x00003870


	//----- nvinfo : EIATTR_VRC_CTA_INIT_COUNT
	.align		4
.L_43:
        /*00cc*/ 	.byte	0x02, 0x4a
        /*00ce*/ 	.byte	0x80
	.zero		1


	//----- nvinfo : EIATTR_SYSCALL_OFFSETS
	.align		4
        /*00d0*/ 	.byte	0x04, 0x46
        /*00d2*/ 	.short	(.L_45 - .L_44)


	//   ....[0]....
.L_44:
        /*00d4*/ 	.word	0x00004cd0


	//   ....[1]....
        /*00d8*/ 	.word	0x00004e10


	//   ....[2]....
        /*00dc*/ 	.word	0x00005570


	//----- nvinfo : EIATTR_MBARRIER_INSTR_OFFSETS
	.align		4
.L_45:
        /*00e0*/ 	.byte	0x04, 0x39
        /*00e2*/ 	.short	(.L_47 - .L_46)


	//   ....[0]....
.L_46:
        /*00e4*/ 	.word	0x000005b0
        /*00e8*/ 	.word	0x000000ff
        /*00ec*/ 	.word	0x00000000
        /*00f0*/ 	.short	0x0100
        /*00f2*/ 	.byte	0x05
	.zero		1


	//   ....[1]....
        /*00f4*/ 	.word	0x000005c0
        /*00f8*/ 	.word	0x000000ff
        /*00fc*/ 	.word	0x00000018
        /*0100*/ 	.short	0x0100
        /*0102*/ 	.byte	0x05
	.zero		1


	//   ....[2]....
        /*0104*/ 	.word	0x000005d0
        /*0108*/ 	.word	0x000000ff
        /*010c*/ 	.word	0x00000008
        /*0110*/ 	.short	0x0100
        /*0112*/ 	.byte	0x05
	.zero		1


	//   ....[3]....
        /*0114*/ 	.word	0x000005e0
        /*0118*/ 	.word	0x000000ff
        /*011c*/ 	.word	0x00000020
        /*0120*/ 	.short	0x0100
        /*0122*/ 	.byte	0x05
	.zero		1


	//   ....[4]....
        /*0124*/ 	.word	0x000005f0
        /*0128*/ 	.word	0x000000ff
        /*012c*/ 	.word	0x00000010
        /*0130*/ 	.short	0x0100
        /*0132*/ 	.byte	0x05
	.zero		1


	//   ....[5]....
        /*0134*/ 	.word	0x00000600
        /*0138*/ 	.word	0x000000ff
        /*013c*/ 	.word	0x00000028
        /*0140*/ 	.short	0x0100
        /*0142*/ 	.byte	0x05
	.zero		1


	//   ....[6]....
        /*0144*/ 	.word	0x00000730
        /*0148*/ 	.word	0x000000ff
        /*014c*/ 	.word	0x00000030
        /*0150*/ 	.short	0x0100
        /*0152*/ 	.byte	0x06
	.zero		1


	//   ....[7]....
        /*0154*/ 	.word	0x00000740
        /*0158*/ 	.word	0x000000ff
        /*015c*/ 	.word	0x00000038
        /*0160*/ 	.short	0x0100
        /*0162*/ 	.byte	0x06
	.zero		1


	//   ....[8]....
        /*0164*/ 	.word	0x00000830
        /*0168*/ 	.word	0x000000ff
        /*016c*/ 	.word	0x00000040
        /*0170*/ 	.short	0x0100
        /*0172*/ 	.byte	0x05
	.zero		1


	//   ....[9]....
        /*0174*/ 	.word	0x00000840
        /*0178*/ 	.word	0x000000ff
        /*017c*/ 	.word	0x00000048
        /*0180*/ 	.short	0x0100
        /*0182*/ 	.byte	0x05
	.zero		1


	//   ....[10]....
        /*0184*/ 	.word	0x00000980
        /*0188*/ 	.word	0x000000ff
        /*018c*/ 	.word	0x00000050
        /*0190*/ 	.short	0x0100
        /*0192*/ 	.byte	0x05
	.zero		1


	//   ....[11]....
        /*0194*/ 	.word	0x00000990
        /*0198*/ 	.word	0x000000ff
        /*019c*/ 	.word	0x00000060
        /*01a0*/ 	.short	0x0100
        /*01a2*/ 	.byte	0x05
	.zero		1


	//   ....[12]....
        /*01a4*/ 	.word	0x000009a0
        /*01a8*/ 	.word	0x000000ff
        /*01ac*/ 	.word	0x00000058
        /*01b0*/ 	.short	0x0100
        /*01b2*/ 	.byte	0x05
	.zero		1


	//   ....[13]....
        /*01b4*/ 	.word	0x000009b0
        /*01b8*/ 	.word	0x000000ff
        /*01bc*/ 	.word	0x00000068
        /*01c0*/ 	.short	0x0100
        /*01c2*/ 	.byte	0x05
	.zero		1


	//   ....[14]....
        /*01c4*/ 	.word	0x00000ae0
        /*01c8*/ 	.word	0x000000ff
        /*01cc*/ 	.word	0x00000070
        /*01d0*/ 	.short	0x0100
        /*01d2*/ 	.byte	0x06
	.zero		1


	//   ....[15]....
        /*01d4*/ 	.word	0x00000af0
        /*01d8*/ 	.word	0x000000ff
        /*01dc*/ 	.word	0x00000090
        /*01e0*/ 	.short	0x0100
        /*01e2*/ 	.byte	0x06
	.zero		1


	//   ....[16]....
        /*01e4*/ 	.word	0x00000b00
        /*01e8*/ 	.word	0x000000ff
        /*01ec*/ 	.word	0x00000078
        /*01f0*/ 	.short	0x0100
        /*01f2*/ 	.byte	0x06
	.zero		1


	//   ....[17]....
        /*01f4*/ 	.word	0x00000b10
        /*01f8*/ 	.word	0x000000ff
        /*01fc*/ 	.word	0x00000098
        /*0200*/ 	.short	0x0100
        /*0202*/ 	.byte	0x06
	.zero		1


	//   ....[18]....
        /*0204*/ 	.word	0x00000b20
        /*0208*/ 	.word	0x000000ff
        /*020c*/ 	.word	0x00000080
        /*0210*/ 	.short	0x0100
        /*0212*/ 	.byte	0x06
	.zero		1


	//   ....[19]....
        /*0214*/ 	.word	0x00000b30
        /*0218*/ 	.word	0x000000ff
        /*021c*/ 	.word	0x000000a0
        /*0220*/ 	.short	0x0100
        /*0222*/ 	.byte	0x06
	.zero		1


	//   ....[20]....
        /*0224*/ 	.word	0x00000b40
        /*0228*/ 	.word	0x000000ff
        /*022c*/ 	.word	0x00000088
        /*0230*/ 	.short	0x0100
        /*0232*/ 	.byte	0x06
	.zero		1


	//   ....[21]....
        /*0234*/ 	.word	0x00000b50
        /*0238*/ 	.word	0x000000ff
        /*023c*/ 	.word	0x000000a8
        /*0240*/ 	.short	0x0100
        /*0242*/ 	.byte	0x06
	.zero		1


	//   ....[22]....
        /*0244*/ 	.word	0x00000c40
        /*0248*/ 	.word	0x000000ff
        /*024c*/ 	.word	0x000000b0
        /*0250*/ 	.short	0x0100
        /*0252*/ 	.byte	0x05
	.zero		1


	//   ....[23]....
        /*0254*/ 	.word	0x00000c50
        /*0258*/ 	.word	0x000000ff
        /*025c*/ 	.word	0x000000c0
        /*0260*/ 	.short	0x0100
        /*0262*/ 	.byte	0x05
	.zero		1


	//   ....[24]....
        /*0264*/ 	.word	0x00000c60
        /*0268*/ 	.word	0x000000ff
        /*026c*/ 	.word	0x000000b8
        /*0270*/ 	.short	0x0100
        /*0272*/ 	.byte	0x05
	.zero		1


	//   ....[25]....
        /*0274*/ 	.word	0x00000c70
        /*0278*/ 	.word	0x000000ff
        /*027c*/ 	.word	0x000000c8
        /*0280*/ 	.short	0x0100
        /*0282*/ 	.byte	0x05
	.zero		1


	//   ....[26]....
        /*0284*/ 	.word	0x00001540
        /*0288*/ 	.word	0x00000003
        /*028c*/ 	.word	0x000000c0
        /*0290*/ 	.short	0x010a
        /*0292*/ 	.byte	0xff
	.zero		1


	//   ....[27]....
        /*0294*/ 	.word	0x00001570
        /*0298*/ 	.word	0x00000003
        /*029c*/ 	.word	0x000000b0
        /*02a0*/ 	.short	0x0101
        /*02a2*/ 	.byte	0xff
	.zero		1


	//   ....[28]....
        /*02a4*/ 	.word	0x00001640
        /*02a8*/ 	.word	0x000000ff
        /*02ac*/ 	.word	0x00000018
        /*02b0*/ 	.short	0x010a
        /*02b2*/ 	.byte	0x08
	.zero		1


	//   ....[29]....
        /*02b4*/ 	.word	0x000016e0
        /*02b8*/ 	.word	0x000000ff
        /*02bc*/ 	.word	0x00000018
        /*02c0*/ 	.short	0x010a
        /*02c2*/ 	.byte	0x21
	.zero		1


	//   ....[30]....
        /*02c4*/ 	.word	0x00001840
        /*02c8*/ 	.word	0x000000ff
        /*02cc*/ 	.word	0x00000018
        /*02d0*/ 	.short	0x010a
        /*02d2*/ 	.byte	0x08
	.zero		1


	//   ....[31]....
        /*02d4*/ 	.word	0x00001930
        /*02d8*/ 	.word	0x000000ff
        /*02dc*/ 	.word	0x00000048
        /*02e0*/ 	.short	0x0101
        /*02e2*/ 	.byte	0x04
	.zero		1


	//   ....[32]....
        /*02e4*/ 	.word	0x00001950
        /*02e8*/ 	.word	0x000000ff
        /*02ec*/ 	.word	0x00000018
        /*02f0*/ 	.short	0x010a
        /*02f2*/ 	.byte	0x08
	.zero		1


	//   ....[33]....
        /*02f4*/ 	.word	0x000019d0
        /*02f8*/ 	.word	0x000000ff
        /*02fc*/ 	.word	0x00000018
        /*0300*/ 	.short	0x010a
        /*0302*/ 	.byte	0x11
	.zero		1


	//   ....[34]....
        /*0304*/ 	.word	0x00001b30
        /*0308*/ 	.word	0x000000ff
        /*030c*/ 	.word	0x00000018
        /*0310*/ 	.short	0x010a
        /*0312*/ 	.byte	0x08
	.zero		1


	//   ....[35]....
        /*0314*/ 	.word	0x00001c50
        /*0318*/ 	.word	0x00000002
        /*031c*/ 	.word	0x00000050
        /*0320*/ 	.short	0x010a
        /*0322*/ 	.byte	0xff
	.zero		1


	//   ....[36]....
        /*0324*/ 	.word	0x00001d10
        /*0328*/ 	.word	0x00000002
        /*032c*/ 	.word	0x00000000
        /*0330*/ 	.short	0x0101
        /*0332*/ 	.byte	0xff
	.zero		1


	//   ....[37]....
        /*0334*/ 	.word	0x00002270
        /*0338*/ 	.word	0x000000ff
        /*033c*/ 	.word	0x00000000
        /*0340*/ 	.short	0x010a
        /*0342*/ 	.byte	0x05
	.zero		1


	//   ....[38]....
        /*0344*/ 	.word	0x00002300
        /*0348*/ 	.word	0x000000ff
        /*034c*/ 	.word	0x00000000
        /*0350*/ 	.short	0x010a
        /*0352*/ 	.byte	0x05
	.zero		1


	//   ....[39]....
        /*0354*/ 	.word	0x000023a0
        /*0358*/ 	.word	0x00000000
        /*035c*/ 	.word	0x00000000
        /*0360*/ 	.short	0x010a
        /*0362*/ 	.byte	0xff
	.zero		1


	//   ....[40]....
        /*0364*/ 	.word	0x000024c0
        /*0368*/ 	.word	0x00000000
        /*036c*/ 	.word	0x000000b0
        /*0370*/ 	.short	0x010a
        /*0372*/ 	.byte	0xff
	.zero		1


	//   ....[41]....
        /*0374*/ 	.word	0x00002520
        /*0378*/ 	.word	0x00000004
        /*037c*/ 	.word	0x00000000
        /*0380*/ 	.short	0x0101
        /*0382*/ 	.byte	0xff
	.zero		1


	//   ....[42]....
        /*0384*/ 	.word	0x00002540
        /*0388*/ 	.word	0x000000ff
        /*038c*/ 	.word	0x00000060
        /*0390*/ 	.short	0x010a
        /*0392*/ 	.byte	0x05
	.zero		1


	//   ....[43]....
        /*0394*/ 	.word	0x00002660
        /*0398*/ 	.word	0x00000000
        /*039c*/ 	.word	0x00000050
        /*03a0*/ 	.short	0x010a
        /*03a2*/ 	.byte	0xff
	.zero		1


	//   ....[44]....
        /*03a4*/ 	.word	0x00002770
        /*03a8*/ 	.word	0x00000000
        /*03ac*/ 	.word	0x00000000
        /*03b0*/ 	.short	0x0101
        /*03b2*/ 	.byte	0xff
	.zero		1


	//   ....[45]....
        /*03b4*/ 	.word	0x00002800
        /*03b8*/ 	.word	0x000000ff
        /*03bc*/ 	.word	0x00000060
        /*03c0*/ 	.short	0x0106
        /*03c2*/ 	.byte	0x05
	.zero		1


	//   ....[46]....
        /*03c4*/ 	.word	0x00002820
        /*03c8*/ 	.word	0x000000ff
        /*03cc*/ 	.word	0x00000060
        /*03d0*/ 	.short	0x010a
        /*03d2*/ 	.byte	0x05
	.zero		1


	//   ....[47]....
        /*03d4*/ 	.word	0x000028b0
        /*03d8*/ 	.word	0x000000ff
        /*03dc*/ 	.word	0x00000060
        /*03e0*/ 	.short	0x0106
        /*03e2*/ 	.byte	0x04
	.zero		1


	//   ....[48]....
        /*03e4*/ 	.word	0x000028f0
        /*03e8*/ 	.word	0x00000000
        /*03ec*/ 	.word	0x00000060
        /*03f0*/ 	.short	0x010a
        /*03f2*/ 	.byte	0xff
	.zero		1


	//   ....[49]....
        /*03f4*/ 	.word	0x00002e30
        /*03f8*/ 	.word	0x00000000
        /*03fc*/ 	.word	0x00000050
        /*0400*/ 	.short	0x010a
        /*0402*/ 	.byte	0xff
	.zero		1


	//   ....[50]....
        /*0404*/ 	.word	0x00002f30
        /*0408*/ 	.word	0x00000003
        /*040c*/ 	.word	0x00000000
        /*0410*/ 	.short	0x0101
        /*0412*/ 	.byte	0xff
	.zero		1


	//   ....[51]....
        /*0414*/ 	.word	0x00002f40
        /*0418*/ 	.word	0x000000ff
        /*041c*/ 	.word	0x00000000
        /*0420*/ 	.short	0x010a
        /*0422*/ 	.byte	0x06
	.zero		1


	//   ....[52]....
        /*0424*/ 	.word	0x00002fc0
        /*0428*/ 	.word	0x000000ff
        /*042c*/ 	.word	0x00000090
        /*0430*/ 	.short	0x010a
        /*0432*/ 	.byte	0x07
	.zero		1


	//   ....[53]....
        /*0434*/ 	.word	0x000030a0
        /*0438*/ 	.word	0x000000ff
        /*043c*/ 	.word	0x00000000
        /*0440*/ 	.short	0x010a
        /*0442*/ 	.byte	0x06
	.zero		1


	//   ....[54]....
        /*0444*/ 	.word	0x000031d0
        /*0448*/ 	.word	0x000000ff
        /*044c*/ 	.word	0x00000000
        /*0450*/ 	.short	0x010a
        /*0452*/ 	.byte	0x1a
	.zero		1


	//   ....[55]....
        /*0454*/ 	.word	0x00003470
        /*0458*/ 	.word	0x000000ff
        /*045c*/ 	.word	0x00000000
        /*0460*/ 	.short	0x010a
        /*0462*/ 	.byte	0x06
	.zero		1


	//   ....[56]....
        /*0464*/ 	.word	0x00003500
        /*0468*/ 	.word	0x000000ff
        /*046c*/ 	.word	0x00000000
        /*0470*/ 	.short	0x010a
        /*0472*/ 	.byte	0x06
	.zero		1


	//   ....[57]....
        /*0474*/ 	.word	0x00003590
        /*0478*/ 	.word	0x000000ff
        /*047c*/ 	.word	0x00000000
        /*0480*/ 	.short	0x010a
        /*0482*/ 	.byte	0x06
	.zero		1


	//   ....[58]....
        /*0484*/ 	.word	0x00003620
        /*0488*/ 	.word	0x000000ff
        /*048c*/ 	.word	0x00000000
        /*0490*/ 	.short	0x010a
        /*0492*/ 	.byte	0x07
	.zero		1


	//   ....[59]....
        /*0494*/ 	.word	0x00003a60
        /*0498*/ 	.word	0x00000000
        /*049c*/ 	.word	0x00000050
        /*04a0*/ 	.short	0x010a
        /*04a2*/ 	.byte	0xff
	.zero		1


	//   ....[60]....
        /*04a4*/ 	.word	0x00003b50
        /*04a8*/ 	.word	0x00000000
        /*04ac*/ 	.word	0x00000000
        /*04b0*/ 	.short	0x0101
        /*04b2*/ 	.byte	0xff
	.zero		1


	//   ....[61]....
        /*04b4*/ 	.word	0x00003e70
        /*04b8*/ 	.word	0x000000ff
        /*04bc*/ 	.word	0x00000048
        /*04c0*/ 	.short	0x010a
        /*04c2*/ 	.byte	0x06
	.zero		1


	//   ....[62]....
        /*04c4*/ 	.word	0x00003ff0
        /*04c8*/ 	.word	0x000000ff
        /*04cc*/ 	.word	0x00000038
        /*04d0*/ 	.short	0x010a
        /*04d2*/ 	.byte	0x06
	.zero		1


	//   ....[63]....
        /*04d4*/ 	.word	0x00004320
        /*04d8*/ 	.word	0x000000ff
        /*04dc*/ 	.word	0x00000030
        /*04e0*/ 	.short	0x010b
        /*04e2*/ 	.byte	0x06
	.zero		1


	//   ....[64]....
        /*04e4*/ 	.word	0x00004340
        /*04e8*/ 	.word	0x000000ff
        /*04ec*/ 	.word	0x00000000
        /*04f0*/ 	.short	0x0101
        /*04f2*/ 	.byte	0x25
	.zero		1


	//   ....[65]....
        /*04f4*/ 	.word	0x00004380
        /*04f8*/ 	.word	0x00000000
        /*04fc*/ 	.word	0x00000038
        /*0500*/ 	.short	0x010a
        /*0502*/ 	.byte	0xff
	.zero		1


	//   ....[66]....
        /*0504*/ 	.word	0x000046e0
        /*0508*/ 	.word	0x00000000
        /*050c*/ 	.word	0x00000050
        /*0510*/ 	.short	0x010a
        /*0512*/ 	.byte	0xff
	.zero		1


	//   ....[67]....
        /*0514*/ 	.word	0x000047f0
        /*0518*/ 	.word	0x00000000
        /*051c*/ 	.word	0x00000000
        /*0520*/ 	.short	0x0101
        /*0522*/ 	.byte	0xff
	.zero		1


	//   ....[68]....
        /*0524*/ 	.word	0x000051a0
        /*0528*/ 	.word	0x000000ff
        /*052c*/ 	.word	0x00000030
        /*0530*/ 	.short	0x010a
        /*0532*/ 	.byte	0x2b
	.zero		1


	//   ....[69]....
        /*0534*/ 	.word	0x000051c0
        /*0538*/ 	.word	0x0000005c
        /*053c*/ 	.word	0x00000070
        /*0540*/ 	.short	0x010a
        /*0542*/ 	.byte	0xff
	.zero		1


	//   ....[70]....
        /*0544*/ 	.word	0x00005310
        /*0548*/ 	.word	0x000000ff
        /*054c*/ 	.word	0x00000030
        /*0550*/ 	.short	0x010a
        /*0552*/ 	.byte	0x2b
	.zero		1


	//   ....[71]....
        /*0554*/ 	.word	0x000053f0
        /*0558*/ 	.word	0x000000ff
        /*055c*/ 	.word	0x00000000
        /*0560*/ 	.short	0x0101
        /*0562*/ 	.byte	0x04
	.zero		1


	//   ....[72]....
        /*0564*/ 	.word	0x00005450
        /*0568*/ 	.word	0x0000005c
        /*056c*/ 	.word	0x00000070
        /*0570*/ 	.short	0x010a
        /*0572*/ 	.byte	0xff
	.zero		1


	//   ....[73]....
        /*0574*/ 	.word	0x00005820
        /*0578*/ 	.word	0x000000ff
        /*057c*/ 	.word	0x00000000
        /*0580*/ 	.short	0x0101
        /*0582*/ 	.byte	0x05
	.zero		1


	//   ....[74]....
        /*0584*/ 	.word	0x000060b0
        /*0588*/ 	.word	0x00000003
        /*058c*/ 	.word	0x000000c0
        /*0590*/ 	.short	0x010a
        /*0592*/ 	.byte	0xff
	.zero		1


	//   ....[75]....
        /*0594*/ 	.word	0x00006110
        /*0598*/ 	.word	0x00000002
        /*059c*/ 	.word	0x00000018
        /*05a0*/ 	.short	0x010a
        /*05a2*/ 	.byte	0xff
	.zero		1


	//   ....[76]....
        /*05a4*/ 	.word	0x00006170
        /*05a8*/ 	.word	0x00000002
        /*05ac*/ 	.word	0x00000018
        /*05b0*/ 	.short	0x010a
        /*05b2*/ 	.byte	0xff
	.zero		1


	//   ....[77]....
        /*05b4*/ 	.word	0x000061c0
        /*05b8*/ 	.word	0x00000002
        /*05bc*/ 	.word	0x00000050
        /*05c0*/ 	.short	0x010a
        /*05c2*/ 	.byte	0xff
	.zero		1


	//   ....[78]....
        /*05c4*/ 	.word	0x00006220
        /*05c8*/ 	.word	0x00000000
        /*05cc*/ 	.word	0x00000000
        /*05d0*/ 	.short	0x010a
        /*05d2*/ 	.byte	0xff
	.zero		1


	//   ....[79]....
        /*05d4*/ 	.word	0x00006280
        /*05d8*/ 	.word	0x00000000
        /*05dc*/ 	.word	0x00000000
        /*05e0*/ 	.short	0x010a
        /*05e2*/ 	.byte	0xff
	.zero		1


	//   ....[80]....
        /*05e4*/ 	.word	0x000062d0
        /*05e8*/ 	.word	0x00000000
        /*05ec*/ 	.word	0x000000b0
        /*05f0*/ 	.short	0x010a
        /*05f2*/ 	.byte	0xff
	.zero		1


	//   ....[81]....
        /*05f4*/ 	.word	0x00006330
        /*05f8*/ 	.word	0x00000000
        /*05fc*/ 	.word	0x00000060
        /*0600*/ 	.short	0x010a
        /*0602*/ 	.byte	0xff
	.zero		1


	//   ....[82]....
        /*0604*/ 	.word	0x00006380
        /*0608*/ 	.word	0x00000000
        /*060c*/ 	.word	0x00000050
        /*0610*/ 	.short	0x010a
        /*0612*/ 	.byte	0xff
	.zero		1


	//   ....[83]....
        /*0614*/ 	.word	0x000063e0
        /*0618*/ 	.word	0x00000000
        /*061c*/ 	.word	0x00000060
        /*0620*/ 	.short	0x010a
        /*0622*/ 	.byte	0xff
	.zero		1


	//   ....[84]....
        /*0624*/ 	.word	0x00006430
        /*0628*/ 	.word	0x00000000
        /*062c*/ 	.word	0x00000050
        /*0630*/ 	.short	0x010a
        /*0632*/ 	.byte	0xff
	.zero		1


	//   ....[85]....
        /*0634*/ 	.word	0x00006490
        /*0638*/ 	.word	0x00000003
        /*063c*/ 	.word	0x00000090
        /*0640*/ 	.short	0x010a
        /*0642*/ 	.byte	0xff
	.zero		1


	//   ....[86]....
        /*0644*/ 	.word	0x000064f0
        /*0648*/ 	.word	0x00000000
        /*064c*/ 	.word	0x00000000
        /*0650*/ 	.short	0x010a
        /*0652*/ 	.byte	0xff
	.zero		1


	//   ....[87]....
        /*0654*/ 	.word	0x00006550
        /*0658*/ 	.word	0x00000000
        /*065c*/ 	.word	0x00000000
        /*0660*/ 	.short	0x010a
        /*0662*/ 	.byte	0xff
	.zero		1


	//   ....[88]....
        /*0664*/ 	.word	0x000065b0
        /*0668*/ 	.word	0x00000000
        /*066c*/ 	.word	0x00000000
        /*0670*/ 	.short	0x010a
        /*0672*/ 	.byte	0xff
	.zero		1


	//   ....[89]....
        /*0674*/ 	.word	0x00006610
        /*0678*/ 	.word	0x00000000
        /*067c*/ 	.word	0x00000000
        /*0680*/ 	.short	0x010a
        /*0682*/ 	.byte	0xff
	.zero		1


	//   ....[90]....
        /*0684*/ 	.word	0x00006670
        /*0688*/ 	.word	0x00000000
        /*068c*/ 	.word	0x00000000
        /*0690*/ 	.short	0x010a
        /*0692*/ 	.byte	0xff
	.zero		1


	//   ....[91]....
        /*0694*/ 	.word	0x000066c0
        /*0698*/ 	.word	0x00000000
        /*069c*/ 	.word	0x00000050
        /*06a0*/ 	.short	0x010a
        /*06a2*/ 	.byte	0xff
	.zero		1


	//   ....[92]....
        /*06a4*/ 	.word	0x00006720
        /*06a8*/ 	.word	0x00000000
        /*06ac*/ 	.word	0x00000048
        /*06b0*/ 	.short	0x010a
        /*06b2*/ 	.byte	0xff
	.zero		1


	//   ....[93]....
        /*06b4*/ 	.word	0x00006780
        /*06b8*/ 	.word	0x00000003
        /*06bc*/ 	.word	0x00000038
        /*06c0*/ 	.short	0x010a
        /*06c2*/ 	.byte	0xff
	.zero		1


	//   ....[94]....
        /*06c4*/ 	.word	0x000067d0
        /*06c8*/ 	.word	0x00000000
        /*06cc*/ 	.word	0x00000050
        /*06d0*/ 	.short	0x010a
        /*06d2*/ 	.byte	0xff
	.zero		1


	//   ....[95]....
        /*06d4*/ 	.word	0x00006830
        /*06d8*/ 	.word	0x00000000
        /*06dc*/ 	.word	0x00000030
        /*06e0*/ 	.short	0x010a
        /*06e2*/ 	.byte	0xff
	.zero		1


	//   ....[96]....
        /*06e4*/ 	.word	0x00006880
        /*06e8*/ 	.word	0x0000005c
        /*06ec*/ 	.word	0x00000070
        /*06f0*/ 	.short	0x010a
        /*06f2*/ 	.byte	0xff
	.zero		1


	//----- nvinfo : EIATTR_NUM_MBARRIERS
	.align		4
.L_47:
        /*06f4*/ 	.byte	0x03, 0x38
        /*06f6*/ 	.short	0x001a


	//----- nvinfo : EIATTR_EXIT_INSTR_OFFSETS
	.align		4
        /*06f8*/ 	.byte	0x04, 0x1c
        /*06fa*/ 	.short	(.L_49 - .L_48)


	//   ....[0]....
.L_48:
        /*06fc*/ 	.word	0x000023d0


	//   ....[1]....
        /*0700*/ 	.word	0x000028c0


	//   ....[2]....
        /*0704*/ 	.word	0x00002920


	//   ....[3]....
        /*0708*/ 	.word	0x00003880


	//   ....[4]....
        /*070c*/ 	.word	0x000043b0


	//   ....[5]....
        /*0710*/ 	.word	0x000043f0


	//   ....[6]....
        /*0714*/ 	.word	0x000060a0


	//----- nvinfo : EIATTR_MAX_THREADS
	.align		4
.L_49:
        /*0718*/ 	.byte	0x04, 0x05
        /*071a*/ 	.short	(.L_51 - .L_50)
.L_50:
        /*071c*/ 	.word	0x00000100
        /*0720*/ 	.word	0x00000001
        /*0724*/ 	.word	0x00000001


	//----- nvinfo : EIATTR_CRS_STACK_SIZE
	.align		4
.L_51:
        /*0728*/ 	.byte	0x04, 0x1e
        /*072a*/ 	.short	(.L_53 - .L_52)
.L_52:
        /*072c*/ 	.word	0x00000000


	//----- nvinfo : EIATTR_CBANK_PARAM_SIZE
	.align		4
.L_53:
        /*0730*/ 	.byte	0x03, 0x19
        /*0732*/ 	.short	0x0800


	//----- nvinfo : EIATTR_PARAM_CBANK
	.align		4
        /*0734*/ 	.byte	0x04, 0x0a
        /*0736*/ 	.short	(.L_55 - .L_54)
	.align		4
.L_54:
        /*0738*/ 	.word	index@(.nv.constant0._ZN7cutlass13device_kernelINS_4gemm6kernel13GemmUniversalIN4cute5tupleIJiiiiEEENS1_10collective13CollectiveMmaINS1_35MainloopSm100TmaUmmaWarpSpecializedILi3ELi2ELi4ENS5_IJNS4_1CILi1EEESB_SB_EEEEENS5_IJNSA_ILi64EEESE_NSA_ILi128EEEEEENS_12float_e4m3_tENS5_IJlSB_lEEESH_SI_NS4_8TiledMMAINS4_8MMA_AtomIJNS4_10MMA_TraitsINS4_19SM100_MMA_F8F6F4_SSEJSH_SH_fSE_SE_NS4_17integral_constantINS4_4UMMA5MajorELSP_0EEESQ_NSN_INSO_7ScaleInELSR_0EEESS_EEEEEENS4_6LayoutISC_NS5_IJNSA_ILi0EEESW_SW_EEEEENS5_IJNS4_10UnderscoreESZ_SZ_EEEEENS4_13SM90_TMA_LOADENS4_14ComposedLayoutINS4_7SwizzleILi3ELi4ELi3EEENS4_18smem_ptr_flag_bitsILi8EEENSV_INS5_IJNSA_ILi8EEESF_EEENS5_IJSF_SB_EEEEEEEvNS4_8identityES12_S1C_vS1D_EENS_8epilogue10collective18CollectiveEpilogueINS1F_23Sm100TmaWarpSpecializedILi1ELi1ELi32ELb0ELb0EEEJSG_NS5_IJNSV_ISE_SB_EES1K_EEESH_SI_SH_SI_NS1F_6fusion15FusionCallbacksIS1J_NS1M_17LinearCombinationISH_fSH_fLNS_15FloatRoundStyleE2EEESG_S1L_JEEENS4_5SM1004TMEM4LOAD26SM100_TMEM_LOAD_16dp32b32xES12_NS13_INS14_ILi2ELi4ELi3EEES17_NSV_INS5_IJS18_SE_EEENS5_IJSE_SB_EEEEEEENS4_39AutoVectorizingCopyWithAssumedAlignmentILi128EEENS4_14SM90_TMA_STOREES20_S22_S22_EEEvvEEEEvNT_6ParamsE)
        /*073c*/ 	.short	0x0380
        /*073e*/ 	.short	0x0800


	//----- nvinfo : EIATTR_SW_WAR
	.align		4
.L_55:
        /*0740*/ 	.byte	0x04, 0x36
        /*0742*/ 	.short	(.L_57 - .L_56)
.L_56:
        /*0744*/ 	.word	0x00000008
.L_57:


//--------------------- .nv.callgraph             --------------------------
	.section	.nv.callgraph,"",@"SHT_CUDA_CALLGRAPH"
	.align	4
	.sectionentsize	8
	.align		4
        /*0000*/ 	.word	0x00000000
	.align		4
        /*0004*/ 	.word	0xffffffff
	.align		4
        /*0008*/ 	.word	index@(_ZN7cutlass13device_kernelINS_4gemm6kernel13GemmUniversalIN4cute5tupleIJiiiiEEENS1_10collective13CollectiveMmaINS1_35MainloopSm100TmaUmmaWarpSpecializedILi3ELi2ELi4ENS5_IJNS4_1CILi1EEESB_SB_EEEEENS5_IJNSA_ILi64EEESE_NSA_ILi128EEEEEENS_12float_e4m3_tENS5_IJlSB_lEEESH_SI_NS4_8TiledMMAINS4_8MMA_AtomIJNS4_10MMA_TraitsINS4_19SM100_MMA_F8F6F4_SSEJSH_SH_fSE_SE_NS4_17integral_constantINS4_4UMMA5MajorELSP_0EEESQ_NSN_INSO_7ScaleInELSR_0EEESS_EEEEEENS4_6LayoutISC_NS5_IJNSA_ILi0EEESW_SW_EEEEENS5_IJNS4_10UnderscoreESZ_SZ_EEEEENS4_13SM90_TMA_LOADENS4_14ComposedLayoutINS4_7SwizzleILi3ELi4ELi3EEENS4_18smem_ptr_flag_bitsILi8EEENSV_INS5_IJNSA_ILi8EEESF_EEENS5_IJSF_SB_EEEEEEEvNS4_8identityES12_S1C_vS1D_EENS_8epilogue10collective18CollectiveEpilogueINS1F_23Sm100TmaWarpSpecializedILi1ELi1ELi32ELb0ELb0EEEJSG_NS5_IJNSV_ISE_SB_EES1K_EEESH_SI_SH_SI_NS1F_6fusion15FusionCallbacksIS1J_NS1M_17LinearCombinationISH_fSH_fLNS_15FloatRoundStyleE2EEESG_S1L_JEEENS4_5SM1004TMEM4LOAD26SM100_TMEM_LOAD_16dp32b32xES12_NS13_INS14_ILi2ELi4ELi3EEES17_NSV_INS5_IJS18_SE_EEENS5_IJSE_SB_EEEEEEENS4_39AutoVectorizingCopyWithAssumedAlignmentILi128EEENS4_14SM90_TMA_STOREES20_S22_S22_EEEvvEEEEvNT_6ParamsE)
	.align		4
        /*000c*/ 	.word	index@(__assertfail)
	.align		4
        /*0010*/ 	.word	0x00000000
	.align		4
        /*0014*/ 	.word	0xfffffffe
	.align		4
        /*0018*/ 	.word	0x00000000
	.align		4
        /*001c*/ 	.word	0xfffffffd
	.align		4
        /*0020*/ 	.word	0x00000000
	.align		4
        /*0024*/ 	.word	0xfffffffc


//--------------------- .nv.constant4             --------------------------
	.section	.nv.constant4,"a",@progbits
	.align	8
	.align		8
.nv.constant4:
        /*0000*/ 	.dword	__assertfail
	.align		8
        /*0008*/ 	.dword	__unnamed_1
	.align		8
        /*0010*/ 	.dword	__unnamed_2
	.align		8
        /*0018*/ 	.dword	_ZN40_INTERNAL_24966c55_4_k_cu_a48deb98_184554cuda3std3__45__cpo5beginE
	.align		8
        /*0020*/ 	.dword	_ZN40_INTERNAL_24966c55_4_k_cu_a48deb98_184554cuda3std3__45__cpo3endE
	.align		8
        /*0028*/ 	.dword	_ZN40_INTERNAL_24966c55_4_k_cu_a48deb98_184554cuda3std3__45__cpo6cbeginE
	.align		8
        /*0030*/ 	.dword	_ZN40_INTERNAL_24966c55_4_k_cu_a48deb98_184554cuda3std3__45__cpo4cendE
	.align		8
        /*0038*/ 	.dword	_ZN40_INTERNAL_24966c55_4_k_cu_a48deb98_184554cuda3std3__442_GLOBAL__N__24966c55_4_k_cu_a48deb98_184556ignoreE
	.align		8
        /*0040*/ 	.dword	_ZN40_INTERNAL_24966c55_4_k_cu_a48deb98_184554cuda3std3__419piecewise_constructE
	.align		8
        /*0048*/ 	.dword	_ZN40_INTERNAL_24966c55_4_k_cu_a48deb98_184554cuda3std3__48in_placeE
	.align		8
        /*0050*/ 	.dword	_ZN40_INTERNAL_24966c55_4_k_cu_a48deb98_184554cuda3std6ranges3__45__cpo4swapE
	.align		8
        /*0058*/ 	.dword	_ZN40_INTERNAL_24966c55_4_k_cu_a48deb98_184554cuda3std6ranges3__45__cpo9iter_moveE
	.align		8
        /*0060*/ 	.dword	_ZN40_INTERNAL_24966c55_4_k_cu_a48deb98_184554cute7productE
	.align		8
        /*0068*/ 	.dword	_ZN40_INTERNAL_24966c55_4_k_cu_a48deb98_184554cute1_E
	.align		8
        /*0070*/ 	.dword	$str$25
	.align		8
        /*0078*/ 	.dword	$str$26
	.align		8
        /*0080*/ 	.dword	$str$27
	.align		8
        /*0088*/ 	.dword	$str$28


//--------------------- .text._ZN7cutlass13device_kernelINS_4gemm6kernel13GemmUniversalIN4cute5tupleIJiiiiEEENS1_10collective13CollectiveMmaINS1_35MainloopSm100TmaUmmaWarpSpecializedILi3ELi2ELi4ENS5_IJNS4_1CILi1EEESB_SB_EEEEENS5_IJNSA_ILi64EEESE_NSA_ILi128EEEEEENS_12float_e4m3_tENS5_IJlSB_lEEESH_SI_NS4_8TiledMMAINS4_8MMA_AtomIJNS4_10MMA_TraitsINS4_19SM100_MMA_F8F6F4_SSEJSH_SH_fSE_SE_NS4_17integral_constantINS4_4UMMA5MajorELSP_0EEESQ_NSN_INSO_7ScaleInELSR_0EEESS_EEEEEENS4_6LayoutISC_NS5_IJNSA_ILi0EEESW_SW_EEEEENS5_IJNS4_10UnderscoreESZ_SZ_EEEEENS4_13SM90_TMA_LOADENS4_14ComposedLayoutINS4_7SwizzleILi3ELi4ELi3EEENS4_18smem_ptr_flag_bitsILi8EEENSV_INS5_IJNSA_ILi8EEESF_EEENS5_IJSF_SB_EEEEEEEvNS4_8identityES12_S1C_vS1D_EENS_8epilogue10collective18CollectiveEpilogueINS1F_23Sm100TmaWarpSpecializedILi1ELi1ELi32ELb0ELb0EEEJSG_NS5_IJNSV_ISE_SB_EES1K_EEESH_SI_SH_SI_NS1F_6fusion15FusionCallbacksIS1J_NS1M_17LinearCombinationISH_fSH_fLNS_15FloatRoundStyleE2EEESG_S1L_JEEENS4_5SM1004TMEM4LOAD26SM100_TMEM_LOAD_16dp32b32xES12_NS13_INS14_ILi2ELi4ELi3EEES17_NSV_INS5_IJS18_SE_EEENS5_IJSE_SB_EEEEEEENS4_39AutoVectorizingCopyWithAssumedAlignmentILi128EEENS4_14SM90_TMA_STOREES20_S22_S22_EEEvvEEEEvNT_6ParamsE --------------------------
	.section	.text._ZN7cutlass13device_kernelINS_4gemm6kernel13GemmUniversalIN4cute5tupleIJiiiiEEENS1_10collective13CollectiveMmaINS1_35MainloopSm100TmaUmmaWarpSpecializedILi3ELi2ELi4ENS5_IJNS4_1CILi1EEESB_SB_EEEEENS5_IJNSA_ILi64EEESE_NSA_ILi128EEEEEENS_12float_e4m3_tENS5_IJlSB_lEEESH_SI_NS4_8TiledMMAINS4_8MMA_AtomIJNS4_10MMA_TraitsINS4_19SM100_MMA_F8F6F4_SSEJSH_SH_fSE_SE_NS4_17integral_constantINS4_4UMMA5MajorELSP_0EEESQ_NSN_INSO_7ScaleInELSR_0EEESS_EEEEEENS4_6LayoutISC_NS5_IJNSA_ILi0EEESW_SW_EEEEENS5_IJNS4_10UnderscoreESZ_SZ_EEEEENS4_13SM90_TMA_LOADENS4_14ComposedLayoutINS4_7SwizzleILi3ELi4ELi3EEENS4_18smem_ptr_flag_bitsILi8EEENSV_INS5_IJNSA_ILi8EEESF_EEENS5_IJSF_SB_EEEEEEEvNS4_8identityES12_S1C_vS1D_EENS_8epilogue10collective18CollectiveEpilogueINS1F_23Sm100TmaWarpSpecializedILi1ELi1ELi32ELb0ELb0EEEJSG_NS5_IJNSV_ISE_SB_EES1K_EEESH_SI_SH_SI_NS1F_6fusion15FusionCallbacksIS1J_NS1M_17LinearCombinationISH_fSH_fLNS_15FloatRoundStyleE2EEESG_S1L_JEEENS4_5SM1004TMEM4LOAD26SM100_TMEM_LOAD_16dp32b32xES12_NS13_INS14_ILi2ELi4ELi3EEES17_NSV_INS5_IJS18_SE_EEENS5_IJSE_SB_EEEEEEENS4_39AutoVectorizingCopyWithAssumedAlignmentILi128EEENS4_14SM90_TMA_STOREES20_S22_S22_EEEvvEEEEvNT_6ParamsE,"ax",@progbits
	.align	128
.text._ZN7cutlass13device_kernelINS_4gemm6kernel13GemmUniversalIN4cute5tupleIJiiiiEEENS1_10collective13CollectiveMmaINS1_35MainloopSm100TmaUmmaWarpSpecializedILi3ELi2ELi4ENS5_IJNS4_1CILi1EEESB_SB_EEEEENS5_IJNSA_ILi64EEESE_NSA_ILi128EEEEEENS_12float_e4m3_tENS5_IJlSB_lEEESH_SI_NS4_8TiledMMAINS4_8MMA_AtomIJNS4_10MMA_TraitsINS4_19SM100_MMA_F8F6F4_SSEJSH_SH_fSE_SE_NS4_17integral_constantINS4_4UMMA5MajorELSP_0EEESQ_NSN_INSO_7ScaleInELSR_0EEESS_EEEEEENS4_6LayoutISC_NS5_IJNSA_ILi0EEESW_SW_EEEEENS5_IJNS4_10UnderscoreESZ_SZ_EEEEENS4_13SM90_TMA_LOADENS4_14ComposedLayoutINS4_7SwizzleILi3ELi4ELi3EEENS4_18smem_ptr_flag_bitsILi8EEENSV_INS5_IJNSA_ILi8EEESF_EEENS5_IJSF_SB_EEEEEEEvNS4_8identityES12_S1C_vS1D_EENS_8epilogue10collective18CollectiveEpilogueINS1F_23Sm100TmaWarpSpecializedILi1ELi1ELi32ELb0ELb0EEEJSG_NS5_IJNSV_ISE_SB_EES1K_EEESH_SI_SH_SI_NS1F_6fusion15FusionCallbacksIS1J_NS1M_17LinearCombinationISH_fSH_fLNS_15FloatRoundStyleE2EEESG_S1L_JEEENS4_5SM1004TMEM4LOAD26SM100_TMEM_LOAD_16dp32b32xES12_NS13_INS14_ILi2ELi4ELi3EEES17_NSV_INS5_IJS18_SE_EEENS5_IJSE_SB_EEEEEEENS4_39AutoVectorizingCopyWithAssumedAlignmentILi128EEENS4_14SM90_TMA_STOREES20_S22_S22_EEEvvEEEEvNT_6ParamsE:
        .type           _ZN7cutlass13device_kernelINS_4gemm6kernel13GemmUniversalIN4cute5tupleIJiiiiEEENS1_10collective13CollectiveMmaINS1_35MainloopSm100TmaUmmaWarpSpecializedILi3ELi2ELi4ENS5_IJNS4_1CILi1EEESB_SB_EEEEENS5_IJNSA_ILi64EEESE_NSA_ILi128EEEEEENS_12float_e4m3_tENS5_IJlSB_lEEESH_SI_NS4_8TiledMMAINS4_8MMA_AtomIJNS4_10MMA_TraitsINS4_19SM100_MMA_F8F6F4_SSEJSH_SH_fSE_SE_NS4_17integral_constantINS4_4UMMA5MajorELSP_0EEESQ_NSN_INSO_7ScaleInELSR_0EEESS_EEEEEENS4_6LayoutISC_NS5_IJNSA_ILi0EEESW_SW_EEEEENS5_IJNS4_10UnderscoreESZ_SZ_EEEEENS4_13SM90_TMA_LOADENS4_14ComposedLayoutINS4_7SwizzleILi3ELi4ELi3EEENS4_18smem_ptr_flag_bitsILi8EEENSV_INS5_IJNSA_ILi8EEESF_EEENS5_IJSF_SB_EEEEEEEvNS4_8identityES12_S1C_vS1D_EENS_8epilogue10collective18CollectiveEpilogueINS1F_23Sm100TmaWarpSpecializedILi1ELi1ELi32ELb0ELb0EEEJSG_NS5_IJNSV_ISE_SB_EES1K_EEESH_SI_SH_SI_NS1F_6fusion15FusionCallbacksIS1J_NS1M_17LinearCombinationISH_fSH_fLNS_15FloatRoundStyleE2EEESG_S1L_JEEENS4_5SM1004TMEM4LOAD26SM100_TMEM_LOAD_16dp32b32xES12_NS13_INS14_ILi2ELi4ELi3EEES17_NSV_INS5_IJS18_SE_EEENS5_IJSE_SB_EEEEEEENS4_39AutoVectorizingCopyWithAssumedAlignmentILi128EEENS4_14SM90_TMA_STOREES20_S22_S22_EEEvvEEEEvNT_6ParamsE,@function
        .size           _ZN7cutlass13device_kernelINS_4gemm6kernel13GemmUniversalIN4cute5tupleIJiiiiEEENS1_10collective13CollectiveMmaINS1_35MainloopSm100TmaUmmaWarpSpecializedILi3ELi2ELi4ENS5_IJNS4_1CILi1EEESB_SB_EEEEENS5_IJNSA_ILi64EEESE_NSA_ILi128EEEEEENS_12float_e4m3_tENS5_IJlSB_lEEESH_SI_NS4_8TiledMMAINS4_8MMA_AtomIJNS4_10MMA_TraitsINS4_19SM100_MMA_F8F6F4_SSEJSH_SH_fSE_SE_NS4_17integral_constantINS4_4UMMA5MajorELSP_0EEESQ_NSN_INSO_7ScaleInELSR_0EEESS_EEEEEENS4_6LayoutISC_NS5_IJNSA_ILi0EEESW_SW_EEEEENS5_IJNS4_10UnderscoreESZ_SZ_EEEEENS4_13SM90_TMA_LOADENS4_14ComposedLayoutINS4_7SwizzleILi3ELi4ELi3EEENS4_18smem_ptr_flag_bitsILi8EEENSV_INS5_IJNSA_ILi8EEESF_EEENS5_IJSF_SB_EEEEEEEvNS4_8identityES12_S1C_vS1D_EENS_8epilogue10collective18CollectiveEpilogueINS1F_23Sm100TmaWarpSpecializedILi1ELi1ELi32ELb0ELb0EEEJSG_NS5_IJNSV_ISE_SB_EES1K_EEESH_SI_SH_SI_NS1F_6fusion15FusionCallbacksIS1J_NS1M_17LinearCombinationISH_fSH_fLNS_15FloatRoundStyleE2EEESG_S1L_JEEENS4_5SM1004TMEM4LOAD26SM100_TMEM_LOAD_16dp32b32xES12_NS13_INS14_ILi2ELi4ELi3EEES17_NSV_INS5_IJS18_SE_EEENS5_IJSE_SB_EEEEEEENS4_39AutoVectorizingCopyWithAssumedAlignmentILi128EEENS4_14SM90_TMA_STOREES20_S22_S22_EEEvvEEEEvNT_6ParamsE,(.L_x_125 - _ZN7cutlass13device_kernelINS_4gemm6kernel13GemmUniversalIN4cute5tupleIJiiiiEEENS1_10collective13CollectiveMmaINS1_35MainloopSm100TmaUmmaWarpSpecializedILi3ELi2ELi4ENS5_IJNS4_1CILi1EEESB_SB_EEEEENS5_IJNSA_ILi64EEESE_NSA_ILi128EEEEEENS_12float_e4m3_tENS5_IJlSB_lEEESH_SI_NS4_8TiledMMAINS4_8MMA_AtomIJNS4_10MMA_TraitsINS4_19SM100_MMA_F8F6F4_SSEJSH_SH_fSE_SE_NS4_17integral_constantINS4_4UMMA5MajorELSP_0EEESQ_NSN_INSO_7ScaleInELSR_0EEESS_EEEEEENS4_6LayoutISC_NS5_IJNSA_ILi0EEESW_SW_EEEEENS5_IJNS4_10UnderscoreESZ_SZ_EEEEENS4_13SM90_TMA_LOADENS4_14ComposedLayoutINS4_7SwizzleILi3ELi4ELi3EEENS4_18smem_ptr_flag_bitsILi8EEENSV_INS5_IJNSA_ILi8EEESF_EEENS5_IJSF_SB_EEEEEEEvNS4_8identityES12_S1C_vS1D_EENS_8epilogue10collective18CollectiveEpilogueINS1F_23Sm100TmaWarpSpecializedILi1ELi1ELi32ELb0ELb0EEEJSG_NS5_IJNSV_ISE_SB_EES1K_EEESH_SI_SH_SI_NS1F_6fusion15FusionCallbacksIS1J_NS1M_17LinearCombinationISH_fSH_fLNS_15FloatRoundStyleE2EEESG_S1L_JEEENS4_5SM1004TMEM4LOAD26SM100_TMEM_LOAD_16dp32b32xES12_NS13_INS14_ILi2ELi4ELi3EEES17_NSV_INS5_IJS18_SE_EEENS5_IJSE_SB_EEEEEEENS4_39AutoVectorizingCopyWithAssumedAlignmentILi128EEENS4_14SM90_TMA_STOREES20_S22_S22_EEEvvEEEEvNT_6ParamsE)
        .other          _ZN7cutlass13device_kernelINS_4gemm6kernel13GemmUniversalIN4cute5tupleIJiiiiEEENS1_10collective13CollectiveMmaINS1_35MainloopSm100TmaUmmaWarpSpecializedILi3ELi2ELi4ENS5_IJNS4_1CILi1EEESB_SB_EEEEENS5_IJNSA_ILi64EEESE_NSA_ILi128EEEEEENS_12float_e4m3_tENS5_IJlSB_lEEESH_SI_NS4_8TiledMMAINS4_8MMA_AtomIJNS4_10MMA_TraitsINS4_19SM100_MMA_F8F6F4_SSEJSH_SH_fSE_SE_NS4_17integral_constantINS4_4UMMA5MajorELSP_0EEESQ_NSN_INSO_7ScaleInELSR_0EEESS_EEEEEENS4_6LayoutISC_NS5_IJNSA_ILi0EEESW_SW_EEEEENS5_IJNS4_10UnderscoreESZ_SZ_EEEEENS4_13SM90_TMA_LOADENS4_14ComposedLayoutINS4_7SwizzleILi3ELi4ELi3EEENS4_18smem_ptr_flag_bitsILi8EEENSV_INS5_IJNSA_ILi8EEESF_EEENS5_IJSF_SB_EEEEEEEvNS4_8identityES12_S1C_vS1D_EENS_8epilogue10collective18CollectiveEpilogueINS1F_23Sm100TmaWarpSpecializedILi1ELi1ELi32ELb0ELb0EEEJSG_NS5_IJNSV_ISE_SB_EES1K_EEESH_SI_SH_SI_NS1F_6fusion15FusionCallbacksIS1J_NS1M_17LinearCombinationISH_fSH_fLNS_15FloatRoundStyleE2EEESG_S1L_JEEENS4_5SM1004TMEM4LOAD26SM100_TMEM_LOAD_16dp32b32xES12_NS13_INS14_ILi2ELi4ELi3EEES17_NSV_INS5_IJS18_SE_EEENS5_IJSE_SB_EEEEEEENS4_39AutoVectorizingCopyWithAssumedAlignmentILi128EEENS4_14SM90_TMA_STOREES20_S22_S22_EEEvvEEEEvNT_6ParamsE,@"STO_CUDA_ENTRY STV_DEFAULT"
_ZN7cutlass13device_kernelINS_4gemm6kernel13GemmUniversalIN4cute5tupleIJiiiiEEENS1_10collective13CollectiveMmaINS1_35MainloopSm100TmaUmmaWarpSpecializedILi3ELi2ELi4ENS5_IJNS4_1CILi1EEESB_SB_EEEEENS5_IJNSA_ILi64EEESE_NSA_ILi128EEEEEENS_12float_e4m3_tENS5_IJlSB_lEEESH_SI_NS4_8TiledMMAINS4_8MMA_AtomIJNS4_10MMA_TraitsINS4_19SM100_MMA_F8F6F4_SSEJSH_SH_fSE_SE_NS4_17integral_constantINS4_4UMMA5MajorELSP_0EEESQ_NSN_INSO_7ScaleInELSR_0EEESS_EEEEEENS4_6LayoutISC_NS5_IJNSA_ILi0EEESW_SW_EEEEENS5_IJNS4_10UnderscoreESZ_SZ_EEEEENS4_13SM90_TMA_LOADENS4_14ComposedLayoutINS4_7SwizzleILi3ELi4ELi3EEENS4_18smem_ptr_flag_bitsILi8EEENSV_INS5_IJNSA_ILi8EEESF_EEENS5_IJSF_SB_EEEEEEEvNS4_8identityES12_S1C_vS1D_EENS_8epilogue10collective18CollectiveEpilogueINS1F_23Sm100TmaWarpSpecializedILi1ELi1ELi32ELb0ELb0EEEJSG_NS5_IJNSV_ISE_SB_EES1K_EEESH_SI_SH_SI_NS1F_6fusion15FusionCallbacksIS1J_NS1M_17LinearCombinationISH_fSH_fLNS_15FloatRoundStyleE2EEESG_S1L_JEEENS4_5SM1004TMEM4LOAD26SM100_TMEM_LOAD_16dp32b32xES12_NS13_INS14_ILi2ELi4ELi3EEES17_NSV_INS5_IJS18_SE_EEENS5_IJSE_SB_EEEEEEENS4_39AutoVectorizingCopyWithAssumedAlignmentILi128EEENS4_14SM90_TMA_STOREES20_S22_S22_EEEvvEEEEvNT_6ParamsE:
[----:B------:R-:W1:Y:S01]  /*0000*/  LDC R1, c[0x0][0x37c] ;  /* 0x0000df00ff017b82 */ /* 0x000e620000000800 */
[----:B------:R-:W2:Y:S01]  /*0010*/  S2R R101, SR_TID.X ;  /* 0x0000000000657919 */ /* 0x000ea20000002100 */
[----:B------:R-:W3:Y:S01]  /*0020*/  LDCU.64 UR4, c[0x0][0x890] ;  /* 0x00011200ff0477ac */ /* 0x000ee20008000a00 */
[----:B------:R-:W-:Y:S02]  /*0030*/  PRMT R96, RZ, 0x7610, R96 ;  /* 0x00007610ff607816 */ /* 0x000fe40000000060 */
[----:B------:R-:W-:Y:S01]  /*0040*/  ELECT P5, URZ, PT ;  /* 0x0000000000ff782f */ /* 0x000fe200038a0000 */
[----:B------:R-:W4:Y:S01]  /*0050*/  LDCU.64 UR40, c[0x0][0x358] ;  /* 0x00006b00ff2877ac */ /* 0x000f220008000a00 */
[----:B---3--:R-:W-:-:S04]  /*0060*/  UISETP.NE.U32.AND UP0, UPT, UR4, URZ, UPT ;  /* 0x000000ff0400728c */ /* 0x008fc8000bf05070 */
[----:B------:R-:W-:Y:S01]  /*0070*/  UISETP.NE.AND.EX UP0, UPT, UR5, URZ, UPT, UP0 ;  /* 0x000000ff0500728c */ /* 0x000fe2000bf05300 */
[----:B--2---:R-:W-:-:S05]  /*0080*/  SHF.R.U32.HI R104, RZ, 0x5, R101 ;  /* 0x00000005ff687819 */ /* 0x004fca0000011665 */
[----:B------:R-:W2:Y:S02]  /*0090*/  SHFL.IDX PT, R0, R104, RZ, 0x1f ;  /* 0x00001fff68007589 */ /* 0x000ea400000e0000 */
[----:B--2---:R-:W-:Y:S01]  /*00a0*/  R2UR UR8, R0 ;  /* 0x00000000000872ca */ /* 0x004fe200000e0000 */
[----:B-1--4-:R-:W-:-:S14]  /*00b0*/  BRA.U UP0, `(.L_x_0) ;  /* 0x00000001002c7547 */ /* 0x012fdc000b800000 */
[----:B------:R-:W1:Y:S02]  /*00c0*/  LDCU.64 UR6, c[0x0][0x888] ;  /* 0x00011100ff0677ac */ /* 0x000e640008000a00 */
[----:B-1----:R-:W-:-:S04]  /*00d0*/  UISETP.NE.U32.AND UP0, UPT, UR6, URZ, UPT ;  /* 0x000000ff0600728c */ /* 0x002fc8000bf05070 */
[----:B------:R-:W-:-:S09]  /*00e0*/  UISETP.NE.AND.EX UP0, UPT, UR7, URZ, UPT, UP0 ;  /* 0x000000ff0700728c */ /* 0x000fd2000bf05300 */
[----:B------:R-:W-:Y:S05]  /*00f0*/  BRA.U !UP0, `(.L_x_1) ;  /* 0x0000000108107547 */ /* 0x000fea000b800000 */
[----:B------:R-:W1:Y:S02]  /*0100*/  LDC.64 R2, c[0x0][0x888] ;  /* 0x00022200ff027b82 */ /* 0x000e640000000a00 */
[----:B-1----:R1:W5:Y:S01]  /*0110*/  LDG.E R49, desc[UR40][R2.64] ;  /* 0x0000002802317981 */ /* 0x002362000c1e1900 */
[----:B------:R-:W-:Y:S01]  /*0120*/  HFMA2 R96, -RZ, RZ, 0, 5.9604644775390625e-08 ;  /* 0x00000001ff607431 */ /* 0x000fe200000001ff */
[----:B------:R-:W-:Y:S05]  /*0130*/  BRA `(.L_x_0) ;  /* 0x00000000000c7947 */ /* 0x000fea0003800000 */
.L_x_1:
[----:B------:R-:W1:Y:S01]  /*0140*/  LDCU UR6, c[0x0][0x880] ;  /* 0x00011000ff0677ac */ /* 0x000e620008000800 */
[----:B------:R-:W-:Y:S01]  /*0150*/  HFMA2 R96, -RZ, RZ, 0, 5.9604644775390625e-08 ;  /* 0x00000001ff607431 */ /* 0x000fe200000001ff */
[----:B-1----:R-:W-:-:S07]  /*0160*/  MOV R49, UR6 ;  /* 0x0000000600317c02 */ /* 0x002fce0008000f00 */
.L_x_0:
[----:B------:R-:W2:Y:S02]  /*0170*/  LDCU.64 UR6, c[0x0][0x8b0] ;  /* 0x00011600ff0677ac */ /* 0x000ea40008000a00 */
[----:B--2---:R-:W-:-:S04]  /*0180*/  UISETP.NE.U32.AND UP0, UPT, UR6, URZ, UPT ;  /* 0x000000ff0600728c */ /* 0x004fc8000bf05070 */
[----:B------:R-:W-:-:S09]  /*0190*/  UISETP.NE.AND.EX UP0, UPT, UR7, URZ, UPT, UP0 ;  /* 0x000000ff0700728c */ /* 0x000fd2000bf05300 */
[----:B------:R-:W-:Y:S05]  /*01a0*/  BRA.U UP0, `(.L_x_2) ;  /* 0x0000000100247547 */ /* 0x000fea000b800000 */
[----:B------:R-:W2:Y:S02]  /*01b0*/  LDCU.64 UR6, c[0x0][0x8a8] ;  /* 0x00011500ff0677ac */ /* 0x000ea40008000a00 */
[----:B--2---:R-:W-:-:S04]  /*01c0*/  UISETP.NE.U32.AND UP0, UPT, UR6, URZ, UPT ;  /* 0x000000ff0600728c */ /* 0x004fc8000bf05070 */
[----:B------:R-:W-:-:S09]  /*01d0*/  UISETP.NE.AND.EX UP0, UPT, UR7, URZ, UPT, UP0 ;  /* 0x000000ff0700728c */ /* 0x000fd2000bf05300 */
[----:B------:R-:W-:Y:S05]  /*01e0*/  BRA.U !UP0, `(.L_x_3) ;  /* 0x00000001080c7547 */ /* 0x000fea000b800000 */
[----:B-1----:R-:W1:Y:S02]  /*01f0*/  LDC.64 R2, c[0x0][0x8a8] ;  /* 0x00022a00ff027b82 */ /* 0x002e640000000a00 */
[----:B-1----:R2:W5:Y:S01]  /*0200*/  LDG.E R47, desc[UR40][R2.64] ;  /* 0x00000028022f7981 */ /* 0x002562000c1e1900 */
[----:B------:R-:W-:Y:S05]  /*0210*/  BRA `(.L_x_2) ;  /* 0x0000000000087947 */ /* 0x000fea0003800000 */
.L_x_3:
[----:B------:R-:W2:Y:S02]  /*0220*/  LDCU UR6, c[0x0][0x8a0] ;  /* 0x00011400ff0677ac */ /* 0x000ea40008000800 */
[----:B--2---:R-:W-:Y:S02]  /*0230*/  MOV R47, UR6 ;  /* 0x00000006002f7c02 */ /* 0x004fe40008000f00 */
.L_x_2:
[----:B------:R-:W-:Y:S01]  /*0240*/  IMAD.U32 R0, RZ, RZ, UR8 ;  /* 0x00000008ff007e24 */ /* 0x000fe2000f8e00ff */
[----:B------:R-:W-:Y:S04]  /*0250*/  BSSY.RECONVERGENT B0, `(.L_x_4) ;  /* 0x000000c000007945 */ /* 0x000fe80003800200 */
[C---:B------:R-:W-:Y:S02]  /*0260*/  ISETP.NE.OR P1, PT, R0.reuse, 0x1, !P5 ;  /* 0x000000010000780c */ /* 0x040fe40006f25670 */
[----:B------:R-:W-:-:S11]  /*0270*/  ISETP.NE.OR P0, PT, R0, 0x3, !P5 ;  /* 0x000000030000780c */ /* 0x000fd60006f05670 */
[----:B------:R-:W-:Y:S05]  /*0280*/  @P1 BRA `(.L_x_5) ;  /* 0x0000000000201947 */ /* 0x000fea0003800000 */
[----:B------:R-:W3:Y:S02]  /*0290*/  LDCU.64 UR6, c[0x0][0x348] ;  /* 0x00006900ff0677ac */ /* 0x000ee40008000a00 */
[----:B---3--:R-:W-:Y:S02]  /*02a0*/  UIADD3 UR10, UP1, UPT, UR6, 0x80, URZ ;  /* 0x00000080060a7890 */ /* 0x008fe4000ff3e0ff */
[----:B------:R-:W-:Y:S02]  /*02b0*/  UIADD3 UR6, UP0, UPT, UR6, 0x180, URZ ;  /* 0x0000018006067890 */ /* 0x000fe4000ff1e0ff */
[----:B------:R-:W-:Y:S02]  /*02c0*/  UIADD3.X UR11, UPT, UPT, URZ, UR7, URZ, UP1, !UPT ;  /* 0x00000007ff0b7290 */ /* 0x000fe40008ffe4ff */
[----:B------:R-:W-:-:S07]  /*02d0*/  UIADD3.X UR7, UPT, UPT, URZ, UR7, URZ, UP0, !UPT ;  /* 0x00000007ff077290 */ /* 0x000fce00087fe4ff */
[----:B------:R3:W-:Y:S02]  /*02e0*/  UTMACCTL.PF [UR10] ;  /* 0x000000000a0079b9 */ /* 0x0007e40008040000 */
[----:B------:R3:W-:Y:S02]  /*02f0*/  UTMACCTL.PF [UR6] ;  /* 0x00000000060079b9 */ /* 0x0007e40008040000 */
[----:B---3--:R-:W-:Y:S01]  /*0300*/  NOP ;  /* 0x0000000000007918 */ /* 0x008fe20000000000 */
.L_x_5:
[----:B------:R-:W-:Y:S05]  /*0310*/  BSYNC.RECONVERGENT B0 ;  /* 0x0000000000007941 */ /* 0x000fea0003800200 */
.L_x_4:
[----:B------:R-:W-:Y:S04]  /*0320*/  BSSY.RECONVERGENT B0, `(.L_x_6) ;  /* 0x000000a000007945 */ /* 0x000fe80003800200 */
        /* <DEDUP_REMOVED lines=9> */
.L_x_7:
[----:B------:R-:W-:Y:S05]  /*03c0*/  BSYNC.RECONVERGENT B0 ;  /* 0x0000000000007941 */ /* 0x000fea0003800200 */
.L_x_6:
[----:B------:R-:W3:Y:S01]  /*03d0*/  LDCU.64 UR6, c[0x0][0x888] ;  /* 0x00011100ff0677ac */ /* 0x000ee20008000a00 */
[----:B------:R-:W-:Y:S02]  /*03e0*/  UISETP.EQ.U32.AND UP1, UPT, UR4, URZ, UPT ;  /* 0x000000ff0400728c */ /* 0x000fe4000bf22070 */
[----:B------:R-:W-:Y:S02]  /*03f0*/  UPLOP3.LUT UP2, UPT, UPT, UPT, UPT, 0x80, 0x8 ;  /* 0x000000000008789c */ /* 0x000fe40003f4f070 */
[----:B---3--:R-:W-:-:S04]  /*0400*/  UISETP.NE.U32.AND UP0, UPT, UR6, URZ, UPT ;  /* 0x000000ff0600728c */ /* 0x008fc8000bf05070 */
[----:B------:R-:W-:-:S04]  /*0410*/  UISETP.NE.AND.EX UP0, UPT, UR7, URZ, UPT, UP0 ;  /* 0x000000ff0700728c */ /* 0x000fc8000bf05300 */
[----:B------:R-:W-:-:S04]  /*0420*/  UISETP.EQ.OR.EX UP3, UPT, UR5, URZ, !UP0, UP1 ;  /* 0x000000ff0500728c */ /* 0x000fc8000c762710 */
[----:B------:R-:W-:-:S05]  /*0430*/  UP2UR UR44, UPR, URZ, 0x8 ;  /* 0x00000008ff2c7883 */ /* 0x000fca0008000000 */
[----:B------:R-:W-:Y:S07]  /*0440*/  BRA.U !UP3, `(.L_x_8) ;  /* 0x000000010b207547 */ /* 0x000fee000b800000 */
[----:B------:R-:W-:Y:S01]  /*0450*/  UISETP.NE.U32.AND UP2, UPT, UR4, URZ, UPT ;  /* 0x000000ff0400728c */ /* 0x000fe2000bf45070 */
[----:B-----5:R-:W-:Y:S01]  /*0460*/  FSETP.NEU.AND P0, PT, R49, RZ, PT ;  /* 0x000000ff3100720b */ /* 0x020fe20003f0d000 */
[----:B------:R-:W-:Y:S02]  /*0470*/  USEL UR4, URZ, 0xffffffff, UP0 ;  /* 0xffffffffff047887 */ /* 0x000fe40008000000 */
[----:B------:R-:W-:-:S10]  /*0480*/  UISETP.NE.AND.EX UP2, UPT, UR5, URZ, UPT, UP2 ;  /* 0x000000ff0500728c */ /* 0x000fd4000bf45320 */
[----:B------:R-:W-:Y:S01]  /*0490*/  VOTEU.ANY UP1, P0 ;  /* 0x0000000000ff7886 */ /* 0x000fe20000020100 */
[----:B------:R-:W-:-:S04]  /*04a0*/  @!UP2 USEL UR4, URZ, 0xffffffff, UP1 ;  /* 0xffffffffff04a887 */ /* 0x000fc80008800000 */
[----:B------:R-:W-:-:S04]  /*04b0*/  ULOP3.LUT UR4, UR4, 0x1, URZ, 0xc0, !UPT ;  /* 0x0000000104047892 */ /* 0x000fc8000f8ec0ff */
[----:B------:R-:W-:-:S11]  /*04c0*/  UISETP.NE.U32.AND UP2, UPT, UR4, 0x1, UPT ;  /* 0x000000010400788c */ /* 0x000fd6000bf45070 */
.L_x_8:
[----:B-12---:R-:W1:Y:S01]  /*04d0*/  SHFL.IDX PT, R2, R104, RZ, 0x1f ;  /* 0x00001fff68027589 */ /* 0x006e6200000e0000 */
[----:B------:R-:W-:-:S04]  /*04e0*/  UISETP.NE.AND UP1, UPT, UR8, 0x2, UPT ;  /* 0x000000020800788c */ /* 0x000fc8000bf25270 */
[----:B------:R-:W-:Y:S01]  /*04f0*/  USEL UR13, URZ, 0x1, UP1 ;  /* 0x00000001ff0d7887 */ /* 0x000fe20008800000 */
[----:B-1----:R-:W-:-:S13]  /*0500*/  ISETP.NE.AND P0, PT, R2, RZ, PT ;  /* 0x000000ff0200720c */ /* 0x002fda0003f05270 */
[----:B------:R-:W-:Y:S05]  /*0510*/  @P0 BRA `(.L_x_9) ;  /* 0x0000000000400947 */ /* 0x000fea0003800000 */
[----:B------:R-:W1:Y:S01]  /*0520*/  S2UR UR5, SR_CgaCtaId ;  /* 0x00000000000579c3 */ /* 0x000e620000008800 */
[----:B------:R-:W-:Y:S01]  /*0530*/  UMOV UR6, 0x400 ;  /* 0x0000040000067882 */ /* 0x000fe20000000000 */
[----:B------:R-:W-:Y:S01]  /*0540*/  UMOV UR4, 0x1 ;  /* 0x0000000100047882 */ /* 0x000fe20000000000 */
[----:B------:R-:W-:Y:S01]  /*0550*/  ELECT P0, URZ, PT ;  /* 0x0000000000ff782f */ /* 0x000fe20003800000 */
[----:B-1----:R-:W-:Y:S02]  /*0560*/  ULEA UR5, UR5, UR6, 0x18 ;  /* 0x0000000605057291 */ /* 0x002fe4000f8ec0ff */
[----:B------:R-:W-:-:S04]  /*0570*/  UIADD3 UR6, UPT, UPT, -UR4, 0x100000, URZ ;  /* 0x0010000004067890 */ /* 0x000fc8000fffe1ff */
[----:B------:R-:W-:Y:S02]  /*0580*/  USHF.L.U32 UR7, UR6, 0xb, URZ ;  /* 0x0000000b06077899 */ /* 0x000fe400080006ff */
[----:B------:R-:W-:Y:S01]  /*0590*/  USHF.L.U32 UR6, UR6, 0x1, URZ ;  /* 0x0000000106067899 */ /* 0x000fe200080006ff */
[----:B------:R-:W1:Y:S11]  /*05a0*/  FENCE.VIEW.ASYNC.S ;  /* 0x00000000000073c6 */ /* 0x000e760000000000 */
[----:B-1----:R1:W2:Y:S01]  /*05b0*/  SYNCS.EXCH.64 URZ, [UR5], UR6 ;  /* 0x0000000605ff75b2 */ /* 0x0022a20008000100 */
[----:B------:R1:W3:Y:S01]  /*05c0*/  SYNCS.EXCH.64 URZ, [UR5+0x18], UR6 ;  /* 0x0000180605ff75b2 */ /* 0x0002e20008000100 */
[----:B------:R1:W4:Y:S01]  /*05d0*/  SYNCS.EXCH.64 URZ, [UR5+0x8], UR6 ;  /* 0x0000080605ff75b2 */ /* 0x0003220008000100 */
[----:B------:R1:W1:Y:S01]  /*05e0*/  SYNCS.EXCH.64 URZ, [UR5+0x20], UR6 ;  /* 0x0000200605ff75b2 */ /* 0x0002620008000100 */
[----:B------:R1:W1:Y:S01]  /*05f0*/  SYNCS.EXCH.64 URZ, [UR5+0x10], UR6 ;  /* 0x0000100605ff75b2 */ /* 0x0002620008000100 */
[----:B------:R1:W1:Y:S01]  /*0600*/  SYNCS.EXCH.64 URZ, [UR5+0x28], UR6 ;  /* 0x0000280605ff75b2 */ /* 0x0002620008000100 */
[----:B------:R-:W-:Y:S01]  /*0610*/  NOP ;  /* 0x0000000000007918 */ /* 0x000fe20000000000 */
.L_x_9:
[----:B------:R-:W2:Y:S01]  /*0620*/  SHFL.IDX PT, R2, R104, RZ, 0x1f ;  /* 0x00001fff68027589 */ /* 0x000ea200000e0000 */
[----:B------:R-:W-:Y:S01]  /*0630*/  NOP ;  /* 0x0000000000007918 */ /* 0x000fe20000000000 */
[----:B--2---:R-:W-:-:S13]  /*0640*/  ISETP.NE.AND P0, PT, R2, 0x1, PT ;  /* 0x000000010200780c */ /* 0x004fda0003f05270 */
[----:B------:R-:W-:Y:S05]  /*0650*/  @P0 BRA `(.L_x_10) ;  /* 0x0000000000400947 */ /* 0x000fea0003800000 */
[----:B-1----:R-:W1:Y:S01]  /*0660*/  S2UR UR6, SR_CgaCtaId ;  /* 0x00000000000679c3 */ /* 0x002e620000008800 */
[----:B------:R-:W-:Y:S01]  /*0670*/  UMOV UR7, 0x400 ;  /* 0x0000040000077882 */ /* 0x000fe20000000000 */
[----:B------:R-:W-:Y:S01]  /*0680*/  UMOV UR5, 0x20 ;  /* 0x0000002000057882 */ /* 0x000fe20000000000 */
[----:B------:R-:W-:Y:S01]  /*0690*/  UMOV UR4, 0x80 ;  /* 0x0000008000047882 */ /* 0x000fe20000000000 */
[----:B------:R-:W-:-:S04]  /*06a0*/  UIADD3 UR10, UPT, UPT, -UR5, 0x100000, URZ ;  /* 0x00100000050a7890 */ /* 0x000fc8000fffe1ff */
[----:B------:R-:W-:Y:S02]  /*06b0*/  USHF.L.U32 UR11, UR10, 0xb, URZ ;  /* 0x0000000b0a0b7899 */ /* 0x000fe400080006ff */
[----:B------:R-:W-:Y:S02]  /*06c0*/  USHF.L.U32 UR10, UR10, 0x1, URZ ;  /* 0x000000010a0a7899 */ /* 0x000fe400080006ff */
[----:B------:R-:W-:-:S04]  /*06d0*/  UIADD3 UR4, UPT, UPT, -UR4, 0x100000, URZ ;  /* 0x0010000004047890 */ /* 0x000fc8000fffe1ff */
[----:B------:R-:W-:Y:S02]  /*06e0*/  USHF.L.U32 UR5, UR4, 0xb, URZ ;  /* 0x0000000b04057899 */ /* 0x000fe400080006ff */
[----:B------:R-:W-:Y:S01]  /*06f0*/  USHF.L.U32 UR4, UR4, 0x1, URZ ;  /* 0x0000000104047899 */ /* 0x000fe200080006ff */
[----:B------:R-:W-:Y:S01]  /*0700*/  ELECT P0, URZ, PT ;  /* 0x0000000000ff782f */ /* 0x000fe20003800000 */
[----:B-1----:R-:W-:Y:S01]  /*0710*/  ULEA UR6, UR6, UR7, 0x18 ;  /* 0x0000000706067291 */ /* 0x002fe2000f8ec0ff */
[----:B------:R-:W1:Y:S11]  /*0720*/  FENCE.VIEW.ASYNC.S ;  /* 0x00000000000073c6 */ /* 0x000e760000000000 */
[----:B-1----:R2:W1:Y:S01]  /*0730*/  SYNCS.EXCH.64 URZ, [UR6+0x30], UR10 ;  /* 0x0000300a06ff75b2 */ /* 0x0024620008000100 */
[----:B------:R2:W1:Y:S02]  /*0740*/  SYNCS.EXCH.64 URZ, [UR6+0x38], UR4 ;  /* 0x0000380406ff75b2 */ /* 0x0004640008000100 */
[----:B--2---:R-:W-:Y:S01]  /*0750*/  NOP ;  /* 0x0000000000007918 */ /* 0x004fe20000000000 */
.L_x_10:
[----:B------:R-:W2:Y:S01]  /*0760*/  SHFL.IDX PT, R2, R104, RZ, 0x1f ;  /* 0x00001fff68027589 */ /* 0x000ea200000e0000 */
[----:B------:R-:W-:Y:S01]  /*0770*/  NOP ;  /* 0x0000000000007918 */ /* 0x000fe20000000000 */
[----:B--2---:R-:W-:-:S13]  /*0780*/  ISETP.NE.AND P0, PT, R2, 0x3, PT ;  /* 0x000000030200780c */ /* 0x004fda0003f05270 */
[----:B------:R-:W-:Y:S05]  /*0790*/  @P0 BRA `(.L_x_11) ;  /* 0x0000000000300947 */ /* 0x000fea0003800000 */
[----:B-1----:R-:W1:Y:S01]  /*07a0*/  S2UR UR5, SR_CgaCtaId ;  /* 0x00000000000579c3 */ /* 0x002e620000008800 */
        /* <DEDUP_REMOVED lines=8> */
[----:B-1----:R2:W1:Y:S01]  /*0830*/  SYNCS.EXCH.64 URZ, [UR5+0x40], UR6 ;  /* 0x0000400605ff75b2 */ /* 0x0024620008000100 */
[----:B------:R2:W1:Y:S02]  /*0840*/  SYNCS.EXCH.64 URZ, [UR5+0x48], UR6 ;  /* 0x0000480605ff75b2 */ /* 0x0004640008000100 */
[----:B--2---:R-:W-:Y:S01]  /*0850*/  NOP ;  /* 0x0000000000007918 */ /* 0x004fe20000000000 */
.L_x_11:
[----:B------:R-:W2:Y:S01]  /*0860*/  SHFL.IDX PT, R2, R104, RZ, 0x1f ;  /* 0x00001fff68027589 */ /* 0x000ea200000e0000 */
[----:B------:R-:W-:Y:S01]  /*0870*/  NOP ;  /* 0x0000000000007918 */ /* 0x000fe20000000000 */
[----:B--2---:R-:W-:-:S13]  /*0880*/  ISETP.NE.AND P0, PT, R2, 0x4, PT ;  /* 0x000000040200780c */ /* 0x004fda0003f05270 */
[----:B------:R-:W-:Y:S05]  /*0890*/  @P0 BRA `(.L_x_12) ;  /* 0x00000000004c0947 */ /* 0x000fea0003800000 */
[----:B-1----:R-:W1:Y:S01]  /*08a0*/  S2UR UR5, SR_CgaCtaId ;  /* 0x00000000000579c3 */ /* 0x002e620000008800 */
[----:B------:R-:W-:Y:S01]  /*08b0*/  UMOV UR7, 0x100 ;  /* 0x0000010000077882 */ /* 0x000fe20000000000 */
[----:B------:R-:W-:Y:S01]  /*08c0*/  UMOV UR6, 0x400 ;  /* 0x0000040000067882 */ /* 0x000fe20000000000 */
[----:B------:R-:W-:Y:S01]  /*08d0*/  USEL UR7, UR7, 0xe0, UP2 ;  /* 0x000000e007077887 */ /* 0x000fe20009000000 */
[----:B------:R-:W-:Y:S01]  /*08e0*/  UMOV UR4, 0x1 ;  /* 0x0000000100047882 */ /* 0x000fe20000000000 */
[----:B------:R-:W-:Y:S01]  /*08f0*/  ELECT P0, URZ, PT ;  /* 0x0000000000ff782f */ /* 0x000fe20003800000 */
[----:B------:R-:W-:-:S04]  /*0900*/  UIADD3 UR10, UPT, UPT, -UR4, 0x100000, URZ ;  /* 0x00100000040a7890 */ /* 0x000fc8000fffe1ff */
[----:B------:R-:W-:Y:S02]  /*0910*/  USHF.L.U32 UR11, UR10, 0xb, URZ ;  /* 0x0000000b0a0b7899 */ /* 0x000fe400080006ff */
[----:B------:R-:W-:Y:S02]  /*0920*/  USHF.L.U32 UR10, UR10, 0x1, URZ ;  /* 0x000000010a0a7899 */ /* 0x000fe400080006ff */
[----:B-1----:R-:W-:Y:S02]  /*0930*/  ULEA UR5, UR5, UR6, 0x18 ;  /* 0x0000000605057291 */ /* 0x002fe4000f8ec0ff */
[----:B------:R-:W-:-:S04]  /*0940*/  UIADD3 UR6, UPT, UPT, -UR7, 0x100000, URZ ;  /* 0x0010000007067890 */ /* 0x000fc8000fffe1ff */
[----:B------:R-:W-:Y:S02]  /*0950*/  USHF.L.U32 UR7, UR6, 0xb, URZ ;  /* 0x0000000b06077899 */ /* 0x000fe400080006ff */
[----:B------:R-:W-:Y:S01]  /*0960*/  USHF.L.U32 UR6, UR6, 0x1, URZ ;  /* 0x0000000106067899 */ /* 0x000fe200080006ff */
[----:B------:R-:W1:Y:S03]  /*0970*/  FENCE.VIEW.ASYNC.S ;  /* 0x00000000000073c6 */ /* 0x000e660000000000 */
[----:B-1----:R2:W1:Y:S08]  /*0980*/  SYNCS.EXCH.64 URZ, [UR5+0x50], UR10 ;  /* 0x0000500a05ff75b2 */ /* 0x0024700008000100 */
[----:B------:R2:W1:Y:S01]  /*0990*/  SYNCS.EXCH.64 URZ, [UR5+0x60], UR6 ;  /* 0x0000600605ff75b2 */ /* 0x0004620008000100 */
[----:B------:R2:W1:Y:S01]  /*09a0*/  SYNCS.EXCH.64 URZ, [UR5+0x58], UR10 ;  /* 0x0000580a05ff75b2 */ /* 0x0004620008000100 */
[----:B------:R2:W1:Y:S02]  /*09b0*/  SYNCS.EXCH.64 URZ, [UR5+0x68], UR6 ;  /* 0x0000680605ff75b2 */ /* 0x0004640008000100 */
[----:B--2---:R-:W-:Y:S01]  /*09c0*/  NOP ;  /* 0x0000000000007918 */ /* 0x004fe20000000000 */
.L_x_12:
        /* <DEDUP_REMOVED lines=18> */
[----:B------:R2:W1:Y:S01]  /*0af0*/  SYNCS.EXCH.64 URZ, [UR6+0x90], UR4 ;  /* 0x0000900406ff75b2 */ /* 0x0004620008000100 */
[----:B------:R2:W1:Y:S01]  /*0b00*/  SYNCS.EXCH.64 URZ, [UR6+0x78], UR10 ;  /* 0x0000780a06ff75b2 */ /* 0x0004620008000100 */
[----:B------:R2:W1:Y:S01]  /*0b10*/  SYNCS.EXCH.64 URZ, [UR6+0x98], UR4 ;  /* 0x0000980406ff75b2 */ /* 0x0004620008000100 */
[----:B------:R2:W1:Y:S01]  /*0b20*/  SYNCS.EXCH.64 URZ, [UR6+0x80], UR10 ;  /* 0x0000800a06ff75b2 */ /* 0x0004620008000100 */
[----:B------:R2:W1:Y:S01]  /*0b30*/  SYNCS.EXCH.64 URZ, [UR6+0xa0], UR4 ;  /* 0x0000a00406ff75b2 */ /* 0x0004620008000100 */
[----:B------:R2:W1:Y:S01]  /*0b40*/  SYNCS.EXCH.64 URZ, [UR6+0x88], UR10 ;  /* 0x0000880a06ff75b2 */ /* 0x0004620008000100 */
[----:B------:R2:W1:Y:S02]  /*0b50*/  SYNCS.EXCH.64 URZ, [UR6+0xa8], UR4 ;  /* 0x0000a80406ff75b2 */ /* 0x0004640008000100 */
[----:B--2---:R-:W-:Y:S01]  /*0b60*/  NOP ;  /* 0x0000000000007918 */ /* 0x004fe20000000000 */
.L_x_13:
        /* <DEDUP_REMOVED lines=14> */
[----:B------:R2:W1:Y:S01]  /*0c50*/  SYNCS.EXCH.64 URZ, [UR5+0xc0], UR6 ;  /* 0x0000c00605ff75b2 */ /* 0x0004620008000100 */
[----:B------:R2:W1:Y:S01]  /*0c60*/  SYNCS.EXCH.64 URZ, [UR5+0xb8], UR6 ;  /* 0x0000b80605ff75b2 */ /* 0x0004620008000100 */
[----:B------:R2:W1:Y:S02]  /*0c70*/  SYNCS.EXCH.64 URZ, [UR5+0xc8], UR6 ;  /* 0x0000c80605ff75b2 */ /* 0x0004640008000100 */
[----:B--2---:R-:W-:Y:S01]  /*0c80*/  NOP ;  /* 0x0000000000007918 */ /* 0x004fe20000000000 */
.L_x_14:
[----:B-1----:R-:W1:Y:S01]  /*0c90*/  S2UR UR5, SR_CTAID.X ;  /* 0x00000000000579c3 */ /* 0x002e620000002500 */
[----:B------:R-:W-:-:S05]  /*0ca0*/  CS2R.32 R97, SR_CgaSize ;  /* 0x0000000000617805 */ /* 0x000fca0000008a00 */
[----:B------:R-:W-:-:S05]  /*0cb0*/  IMAD R97, R97, -0xa0, RZ ;  /* 0xffffff6061617824 */ /* 0x000fca00078e02ff */
[----:B------:R-:W-:-:S14]  /*0cc0*/  R2UR UR7, R97 ;  /* 0x00000000610772ca */ /* 0x000fdc00000e0000 */
[----:B------:R-:W2:Y:S01]  /*0cd0*/  LDCU UR7, c[0x0][UR7+0x2b0] ;  /* 0x00005600070777ac */ /* 0x000ea20008000800 */
[----:B------:R-:W-:Y:S01]  /*0ce0*/  NOP ;  /* 0x0000000000007918 */ /* 0x000fe20000000000 */
[----:B------:R-:W-:-:S05]  /*0cf0*/  CS2R.32 R97, SR_CgaSize ;  /* 0x0000000000617805 */ /* 0x000fca0000008a00 */
[----:B------:R-:W-:-:S05]  /*0d00*/  IMAD R97, R97, -0xa0, RZ ;  /* 0xffffff6061617824 */ /* 0x000fca00078e02ff */
[----:B------:R-:W-:-:S14]  /*0d10*/  R2UR UR6, R97 ;  /* 0x00000000610672ca */ /* 0x000fdc00000e0000 */
[----:B------:R-:W3:Y:S01]  /*0d20*/  LDCU UR6, c[0x0][UR6+0x2b4] ;  /* 0x00005680060677ac */ /* 0x000ee20008000800 */
[----:B------:R-:W4:Y:S08]  /*0d30*/  S2UR UR4, SR_CTAID.Y ;  /* 0x00000000000479c3 */ /* 0x000f300000002600 */
[----:B------:R-:W3:Y:S01]  /*0d40*/  LDC R9, c[0x0][0xb24] ;  /* 0x0002c900ff097b82 */ /* 0x000ee20000000800 */
[----:B-1----:R-:W-:-:S02]  /*0d50*/  I2FP.F32.U32 R5, UR5 ;  /* 0x0000000500057c45 */ /* 0x002fc40008201000 */
[----:B------:R-:W-:-:S05]  /*0d60*/  CS2R.32 R3, SR_CgaSize ;  /* 0x0000000000037805 */ /* 0x000fca0000008a00 */
[----:B------:R-:W-:-:S06]  /*0d70*/  IMAD R3, R3, -0xa0, RZ ;  /* 0xffffff6003037824 */ /* 0x000fcc00078e02ff */
[----:B------:R-:W1:Y:S01]  /*0d80*/  LDC R3, c[0x0][R3+0x2a0] ;  /* 0x0000a80003037b82 */ /* 0x000e620000000800 */
[----:B------:R-:W-:Y:S01]  /*0d90*/  MOV R97, UR5 ;  /* 0x0000000500617c02 */ /* 0x000fe20008000f00 */
[----:B--2---:R-:W-:Y:S01]  /*0da0*/  FMUL R5, R5, UR7 ;  /* 0x0000000705057c20 */ /* 0x004fe20008400000 */
[----:B----4-:R-:W-:Y:S02]  /*0db0*/  I2FP.F32.U32 R4, UR4 ;  /* 0x0000000400047c45 */ /* 0x010fe40008201000 */
[----:B------:R-:W-:-:S05]  /*0dc0*/  CS2R.32 R2, SR_CgaSize ;  /* 0x0000000000027805 */ /* 0x000fca0000008a00 */
[----:B------:R-:W-:-:S06]  /*0dd0*/  IMAD R2, R2, -0xa0, RZ ;  /* 0xffffff6002027824 */ /* 0x000fcc00078e02ff */
[----:B------:R-:W2:Y:S01]  /*0de0*/  LDC R2, c[0x0][R2+0x2a4] ;  /* 0x0000a90002027b82 */ /* 0x000ea20000000800 */
[----:B------:R-:W4:Y:S01]  /*0df0*/  F2I.U32.TRUNC.NTZ R90, R5 ;  /* 0x00000005005a7305 */ /* 0x000f22000020f000 */
[----:B------:R-:W-:Y:S01]  /*0e00*/  MOV R91, UR4 ;  /* 0x00000004005b7c02 */ /* 0x000fe20008000f00 */
[----:B---3--:R-:W-:-:S05]  /*0e10*/  FMUL R4, R4, UR6 ;  /* 0x0000000604047c20 */ /* 0x008fca0008400000 */
[----:B------:R-:W-:Y:S01]  /*0e20*/  BAR.SYNC.DEFER_BLOCKING 0x0 ;  /* 0x0000000000007b1d */ /* 0x000fe20000010000 */
[----:B------:R-:W-:-:S05]  /*0e30*/  ISETP.GE.AND P0, PT, R9, 0x1, PT ;  /* 0x000000010900780c */ /* 0x000fca0003f06270 */
[----:B------:R-:W3:Y:S02]  /*0e40*/  F2I.U32.TRUNC.NTZ R79, R4 ;  /* 0x00000004004f7305 */ /* 0x000ee4000020f000 */
[----:B------:R-:W2:Y:S01]  /*0e50*/  S2UR UR36, SR_CTAID.Z ;  /* 0x00000000002479c3 */ /* 0x000ea20000002700 */
[----:B----4-:R-:W-:-:S05]  /*0e60*/  IADD3 R90, PT, PT, -R90, RZ, RZ ;  /* 0x000000ff5a5a7210 */ /* 0x010fca0007ffe1ff */
[----:B-1----:R-:W-:Y:S01]  /*0e70*/  IMAD R90, R3, R90, UR5 ;  /* 0x00000005035a7e24 */ /* 0x002fe2000f8e025a */
[----:B---3--:R-:W-:-:S05]  /*0e80*/  IADD3 R79, PT, PT, -R79, RZ, RZ ;  /* 0x000000ff4f4f7210 */ /* 0x008fca0007ffe1ff */
[----:B--2---:R-:W-:Y:S01]  /*0e90*/  IMAD R79, R2, R79, UR4 ;  /* 0x00000004024f7e24 */ /* 0x004fe2000f8e024f */
[----:B------:R-:W-:Y:S06]  /*0ea0*/  @!P0 BRA `(.L_x_15) ;  /* 0x0000000000b88947 */ /* 0x000fec0003800000 */
[----:B------:R-:W1:Y:S01]  /*0eb0*/  LDC.64 R4, c[0x0][0xb18] ;  /* 0x0002c600ff047b82 */ /* 0x000e620000000a00 */
[----:B------:R-:W-:-:S07]  /*0ec0*/  ISETP.NE.AND P0, PT, R9, 0x1, PT ;  /* 0x000000010900780c */ /* 0x000fce0003f05270 */
[----:B------:R-:W2:Y:S08]  /*0ed0*/  LDC R10, c[0x0][0xb0c] ;  /* 0x0002c300ff0a7b82 */ /* 0x000eb00000000800 */
[----:B------:R-:W3:Y:S08]  /*0ee0*/  LDC R11, c[0x0][0x370] ;  /* 0x0000dc00ff0b7b82 */ /* 0x000ef00000000800 */
[----:B------:R-:W4:Y:S01]  /*0ef0*/  LDC R12, c[0x0][0x374] ;  /* 0x0000dd00ff0c7b82 */ /* 0x000f220000000800 */
[----:B-1----:R-:W-:-:S07]  /*0f00*/  ISETP.NE.AND P1, PT, R4, 0x1, PT ;  /* 0x000000010400780c */ /* 0x002fce0003f25270 */
[----:B------:R-:W3:Y:S01]  /*0f10*/  LDC.64 R6, c[0x0][0xb10] ;  /* 0x0002c400ff067b82 */ /* 0x000ee20000000a00 */
[----:B--2---:R-:W-:-:S07]  /*0f20*/  ISETP.NE.AND P2, PT, R10, 0x1, PT ;  /* 0x000000010a00780c */ /* 0x004fce0003f45270 */
[----:B------:R-:W1:Y:S08]  /*0f30*/  LDC R8, c[0x0][0xb20] ;  /* 0x0002c800ff087b82 */ /* 0x000e700000000800 */
[----:B------:R-:W2:Y:S01]  /*0f40*/  LDC.64 R2, c[0x0][0xb28] ;  /* 0x0002ca00ff027b82 */ /* 0x000ea20000000a00 */
[----:B----4-:R-:W-:-:S04]  /*0f50*/  IMAD.HI.U32 R13, R12, R5, RZ ;  /* 0x000000050c0d7227 */ /* 0x010fc800078e00ff */
[----:B------:R-:W-:-:S04]  /*0f60*/  IMAD.HI.U32 R5, R91, R5, RZ ;  /* 0x000000055b057227 */ /* 0x000fc800078e00ff */
[----:B---3--:R-:W-:-:S04]  /*0f70*/  IMAD.HI.U32 R14, R11, R6, RZ ;  /* 0x000000060b0e7227 */ /* 0x008fc800078e00ff */
[----:B------:R-:W-:Y:S01]  /*0f80*/  IMAD.HI.U32 R16, R97, R6, RZ ;  /* 0x0000000661107227 */ /* 0x000fe200078e00ff */
[-C--:B------:R-:W-:Y:S02]  /*0f90*/  @P2 SHF.R.U32.HI R11, RZ, R7.reuse, R14 ;  /* 0x00000007ff0b2219 */ /* 0x080fe4000001160e */
[-C--:B-1----:R-:W-:Y:S02]  /*0fa0*/  @P1 SHF.R.U32.HI R12, RZ, R8.reuse, R13 ;  /* 0x00000008ff0c1219 */ /* 0x082fe4000001160d */
[----:B------:R-:W-:Y:S02]  /*0fb0*/  SHF.R.U32.HI R8, RZ, R8, R5 ;  /* 0x00000008ff087219 */ /* 0x000fe40000011605 */
[----:B------:R-:W-:Y:S02]  /*0fc0*/  SHF.R.U32.HI R16, RZ, R7, R16 ;  /* 0x00000007ff107219 */ /* 0x000fe40000011610 */
[----:B------:R-:W-:Y:S01]  /*0fd0*/  SEL R5, R91, R8, !P1 ;  /* 0x000000085b057207 */ /* 0x000fe20004800000 */
[----:B--2---:R-:W-:Y:S01]  /*0fe0*/  IMAD.HI.U32 R14, R12, R2, RZ ;  /* 0x000000020c0e7227 */ /* 0x004fe200078e00ff */
[----:B------:R-:W-:-:S03]  /*0ff0*/  SEL R7, R97, R16, !P2 ;  /* 0x0000001061077207 */ /* 0x000fc60005000000 */
[----:B------:R-:W-:Y:S01]  /*1000*/  IMAD.HI.U32 R6, R11, R2, RZ ;  /* 0x000000020b067227 */ /* 0x000fe200078e00ff */
[----:B------:R-:W-:-:S04]  /*1010*/  @P0 SHF.R.U32.HI R12, RZ, R3, R14 ;  /* 0x00000003ff0c0219 */ /* 0x000fc8000001160e */
[----:B------:R-:W-:Y:S01]  /*1020*/  @P0 SHF.R.U32.HI R11, RZ, R3, R6 ;  /* 0x00000003ff0b0219 */ /* 0x000fe20000011606 */
[----:B------:R-:W-:-:S04]  /*1030*/  IMAD R12, R12, R9, RZ ;  /* 0x000000090c0c7224 */ /* 0x000fc800078e02ff */
[----:B------:R-:W-:Y:S01]  /*1040*/  IMAD R6, R11, R9, RZ ;  /* 0x000000090b067224 */ /* 0x000fe200078e02ff */
[----:B------:R-:W-:-:S04]  /*1050*/  ISETP.GE.AND P1, PT, R5, R12, PT ;  /* 0x0000000c0500720c */ /* 0x000fc80003f26270 */
[----:B------:R-:W-:Y:S01]  /*1060*/  ISETP.GE.OR P1, PT, R7, R6, P1 ;  /* 0x000000060700720c */ /* 0x000fe20000f26670 */
[----:B------:R-:W-:-:S05]  /*1070*/  IMAD.HI.U32 R6, R5, R2, RZ ;  /* 0x0000000205067227 */ /* 0x000fca00078e00ff */
[----:B------:R-:W-:-:S04]  /*1080*/  SHF.R.U32.HI R6, RZ, R3, R6 ;  /* 0x00000003ff067219 */ /* 0x000fc80000011606 */
[----:B------:R-:W-:-:S03]  /*1090*/  SEL R6, R5, R6, !P0 ;  /* 0x0000000605067207 */ /* 0x000fc60004000000 */
[----:B------:R-:W-:Y:S01]  /*10a0*/  @!P1 IMAD.HI.U32 R8, R7, R2, RZ ;  /* 0x0000000207089227 */ /* 0x000fe200078e00ff */
[----:B------:R-:W-:-:S04]  /*10b0*/  IADD3 R2, PT, PT, -R6, RZ, RZ ;  /* 0x000000ff06027210 */ /* 0x000fc80007ffe1ff */
[----:B------:R-:W-:Y:S01]  /*10c0*/  @!P1 SHF.R.U32.HI R8, RZ, R3, R8 ;  /* 0x00000003ff089219 */ /* 0x000fe20000011608 */
[----:B------:R-:W-:-:S03]  /*10d0*/  IMAD R2, R9, R2, R5 ;  /* 0x0000000209027224 */ /* 0x000fc600078e0205 */
[----:B------:R-:W-:Y:S02]  /*10e0*/  @!P1 SEL R3, R7, R8, !P0 ;  /* 0x0000000807039207 */ /* 0x000fe40004000000 */
[----:B------:R-:W-:-:S03]  /*10f0*/  IADD3 R8, PT, PT, -R5, RZ, RZ ;  /* 0x000000ff05087210 */ /* 0x000fc60007ffe1ff */
[--C-:B------:R-:W-:Y:S02]  /*1100*/  @!P1 IMAD.IADD R6, R6, 0x1, -R3.reuse ;  /* 0x0000000106069824 */ /* 0x100fe400078e0a03 */
[----:B------:R-:W-:Y:S01]  /*1110*/  @!P1 IMAD R3, R2, R11, R3 ;  /* 0x0000000b02039224 */ /* 0x000fe200078e0203 */
[----:B------:R-:W-:Y:S01]  /*1120*/  IADD3 R2, PT, PT, -R7, RZ, RZ ;  /* 0x000000ff07027210 */ /* 0x000fe20007ffe1ff */
[----:B------:R-:W-:Y:S02]  /*1130*/  @!P1 IMAD R5, R6, R9, R7 ;  /* 0x0000000906059224 */ /* 0x000fe400078e0207 */
[----:B------:R-:W-:Y:S02]  /*1140*/  IMAD R8, R4, R8, R91 ;  /* 0x0000000804087224 */ /* 0x000fe400078e025b */
[----:B------:R-:W-:Y:S02]  /*1150*/  @!P1 IMAD.MOV.U32 R7, RZ, RZ, R3 ;  /* 0x000000ffff079224 */ /* 0x000fe400078e0003 */
[----:B------:R-:W-:-:S02]  /*1160*/  IMAD R2, R10, R2, R97 ;  /* 0x000000020a027224 */ /* 0x000fc400078e0261 */
[----:B------:R-:W-:Y:S02]  /*1170*/  IMAD R91, R5, R4, R8 ;  /* 0x00000004055b7224 */ /* 0x000fe400078e0208 */
[----:B------:R-:W-:Y:S02]  /*1180*/  IMAD R97, R7, R10, R2 ;  /* 0x0000000a07617224 */ /* 0x000fe400078e0202 */
.L_x_15:
[----:B------:R-:W1:Y:S01]  /*1190*/  LDCU UR4, c[0x0][0xb30] ;  /* 0x00016600ff0477ac */ /* 0x000e620008000800 */
[----:B------:R-:W2:Y:S08]  /*11a0*/  S2UR UR37, SR_CgaCtaId ;  /* 0x00000000002579c3 */ /* 0x000eb00000008800 */
[----:B------:R-:W3:Y:S01]  /*11b0*/  LDC R40, c[0x0][0xb24] ;  /* 0x0002c900ff287b82 */ /* 0x000ee20000000800 */
[----:B-1----:R-:W-:-:S09]  /*11c0*/  UISETP.NE.AND UP1, UPT, UR4, 0x1, UPT ;  /* 0x000000010400788c */ /* 0x002fd2000bf25270 */
[----:B--2---:R-:W-:Y:S05]  /*11d0*/  BRA.U UP1, `(.L_x_16) ;  /* 0x0000000101407547 */ /* 0x004fea000b800000 */
[----:B------:R-:W1:Y:S08]  /*11e0*/  LDC.64 R4, c[0x0][0xb10] ;  /* 0x0002c400ff047b82 */ /* 0x000e700000000a00 */
[----:B------:R-:W2:Y:S08]  /*11f0*/  LDC.64 R2, c[0x0][0xb18] ;  /* 0x0002c600ff027b82 */ /* 0x000eb00000000a00 */
[----:B------:R-:W4:Y:S08]  /*1200*/  LDC R6, c[0x0][0xb20] ;  /* 0x0002c800ff067b82 */ /* 0x000f300000000800 */
[----:B------:R-:W3:Y:S01]  /*1210*/  LDC R8, c[0x0][0xb0c] ;  /* 0x0002c300ff087b82 */ /* 0x000ee20000000800 */
[----:B-1----:R-:W-:-:S05]  /*1220*/  IMAD.HI.U32 R4, R97, R4, RZ ;  /* 0x0000000461047227 */ /* 0x002fca00078e00ff */
[----:B------:R-:W-:Y:S01]  /*1230*/  SHF.R.U32.HI R4, RZ, R5, R4 ;  /* 0x00000005ff047219 */ /* 0x000fe20000011604 */
[----:B--2---:R-:W-:Y:S01]  /*1240*/  IMAD.HI.U32 R3, R91, R3, RZ ;  /* 0x000000035b037227 */ /* 0x004fe200078e00ff */
[----:B------:R-:W-:-:S04]  /*1250*/  ISETP.NE.AND P0, PT, R2, 0x1, PT ;  /* 0x000000010200780c */ /* 0x000fc80003f05270 */
[----:B----4-:R-:W-:-:S04]  /*1260*/  SHF.R.U32.HI R6, RZ, R6, R3 ;  /* 0x00000006ff067219 */ /* 0x010fc80000011603 */
[----:B------:R-:W-:Y:S02]  /*1270*/  SEL R3, R91, R6, !P0 ;  /* 0x000000065b037207 */ /* 0x000fe40004000000 */
[----:B---3--:R-:W-:-:S04]  /*1280*/  ISETP.NE.AND P1, PT, R8, 0x1, PT ;  /* 0x000000010800780c */ /* 0x008fc80003f25270 */
[----:B------:R-:W-:-:S05]  /*1290*/  SEL R4, R97, R4, !P1 ;  /* 0x0000000461047207 */ /* 0x000fca0004800000 */
[----:B------:R-:W-:Y:S02]  /*12a0*/  IMAD.IADD R5, R3, 0x1, -R4 ;  /* 0x0000000103057824 */ /* 0x000fe400078e0a04 */
[----:B------:R-:W-:Y:S02]  /*12b0*/  IMAD.IADD R3, R4, 0x1, -R3 ;  /* 0x0000000104037824 */ /* 0x000fe400078e0a03 */
[----:B------:R-:W-:Y:S02]  /*12c0*/  IMAD R97, R5, R8, R97 ;  /* 0x0000000805617224 */ /* 0x000fe400078e0261 */
[----:B------:R-:W-:-:S07]  /*12d0*/  IMAD R91, R3, R2, R91 ;  /* 0x00000002035b7224 */ /* 0x000fce00078e025b */
.L_x_16:
[----:B------:R-:W-:Y:S01]  /*12e0*/  BAR.SYNC.DEFER_BLOCKING 0x0 ;  /* 0x0000000000007b1d */ /* 0x000fe20000010000 */
[----:B------:R-:W-:Y:S01]  /*12f0*/  UISETP.NE.AND UP1, UPT, UR8, 0x2, UPT ;  /* 0x000000020800788c */ /* 0x000fe2000bf25270 */
[----:B------:R-:W-:Y:S02]  /*1300*/  ISETP.NE.OR P5, PT, R0, 0x2, !P5 ;  /* 0x000000020000780c */ /* 0x000fe40006fa5670 */
[----:B------:R-:W-:-:S06]  /*1310*/  LOP3.LUT R2, R101, 0x1f, RZ, 0xc0, !PT ;  /* 0x0000001f65027812 */ /* 0x000fcc00078ec0ff */
[----:B------:R-:W-:Y:S05]  /*1320*/  BRA.U UP1, `(.L_x_17) ;  /* 0x0000001101307547 */ /* 0x000fea000b800000 */
[----:B------:R-:W1:Y:S01]  /*1330*/  LDCU UR13, c[0x0][0x38c] ;  /* 0x00007180ff0d77ac */ /* 0x000e620008000800 */
[----:B------:R-:W2:Y:S01]  /*1340*/  LDC R9, c[0x0][0x370] ;  /* 0x0000dc00ff097b82 */ /* 0x000ea20000000800 */
[----:B------:R-:W-:Y:S01]  /*1350*/  PLOP3.LUT P1, PT, PT, PT, UP2, 0x80, 0x8 ;  /* 0x000000000008781c */ /* 0x000fe20003f2f028 */
[----:B------:R-:W-:Y:S01]  /*1360*/  IMAD.MOV.U32 R15, RZ, RZ, 0x1 ;  /* 0x00000001ff0f7424 */ /* 0x000fe200078e00ff */
[----:B------:R-:W-:Y:S01]  /*1370*/  ISETP.EQ.OR P4, PT, R2, RZ, P5 ;  /* 0x000000ff0200720c */ /* 0x000fe20002f82670 */
[----:B------:R-:W-:Y:S01]  /*1380*/  IMAD.MOV.U32 R14, RZ, RZ, RZ ;  /* 0x000000ffff0e7224 */ /* 0x000fe200078e00ff */
[----:B------:R-:W-:Y:S02]  /*1390*/  PLOP3.LUT P1, PT, P1, PT, PT, 0x8, 0x80 ;  /* 0x000000000080781c */ /* 0x000fe40000f2e170 */
[----:B------:R-:W-:Y:S01]  /*13a0*/  CS2R R12, SRZ ;  /* 0x00000000000c7805 */ /* 0x000fe2000001ff00 */
[----:B------:R-:W-:Y:S01]  /*13b0*/  IMAD.MOV.U32 R10, RZ, RZ, 0x1 ;  /* 0x00000001ff0a7424 */ /* 0x000fe200078e00ff */
[----:B------:R-:W4:Y:S01]  /*13c0*/  LDC R0, c[0x0][0x374] ;  /* 0x0000dd00ff007b82 */ /* 0x000f220000000800 */
[----:B------:R-:W2:Y:S01]  /*13d0*/  LDCU.64 UR22, c[0x0][0x348] ;  /* 0x00006900ff1677ac */ /* 0x000ea20008000a00 */
[----:B------:R-:W-:Y:S01]  /*13e0*/  UMOV UR6, URZ ;  /* 0x000000ff00067c82 */ /* 0x000fe20008000000 */
[----:B-1----:R-:W-:-:S04]  /*13f0*/  UIADD3 UR5, UPT, UPT, UR13, 0x7f, URZ ;  /* 0x0000007f0d057890 */ /* 0x002fc8000fffe0ff */
[----:B------:R-:W-:-:S04]  /*1400*/  USHF.R.S32.HI UR4, URZ, 0x1f, UR5 ;  /* 0x0000001fff047899 */ /* 0x000fc80008011405 */
[----:B------:R-:W-:-:S04]  /*1410*/  ULEA.HI UR4, UR4, UR5, URZ, 0x7 ;  /* 0x0000000504047291 */ /* 0x000fc8000f8f38ff */
[----:B------:R-:W-:Y:S02]  /*1420*/  USHF.R.S32.HI UR15, URZ, 0x7, UR4 ;  /* 0x00000007ff0f7899 */ /* 0x000fe40008011404 */
[----:B------:R-:W-:Y:S02]  /*1430*/  UIADD3 UR4, UPT, UPT, UR13, -0x1, URZ ;  /* 0xffffffff0d047890 */ /* 0x000fe4000fffe0ff */
[----:B------:R-:W-:Y:S02]  /*1440*/  UISETP.LT.U32.AND UP0, UPT, UR15, 0x3, UPT ;  /* 0x000000030f00788c */ /* 0x000fe4000bf01070 */
[----:B------:R-:W-:Y:S02]  /*1450*/  UISETP.GE.U32.AND UP1, UPT, UR4, -0xff, UPT ;  /* 0xffffff010400788c */ /* 0x000fe4000bf26070 */
[----:B------:R-:W-:Y:S02]  /*1460*/  USEL UR14, UR15, 0x3, UP0 ;  /* 0x000000030f0e7887 */ /* 0x000fe40008000000 */
[----:B------:R-:W-:-:S02]  /*1470*/  UIADD3 UR13, UPT, UPT, UR13, 0xfe, URZ ;  /* 0x000000fe0d0d7890 */ /* 0x000fc4000fffe0ff */
[----:B------:R-:W-:Y:S02]  /*1480*/  UIADD3 UR5, UPT, UPT, UR14, -0x1, URZ ;  /* 0xffffffff0e057890 */ /* 0x000fe4000fffe0ff */
[----:B------:R-:W-:-:S03]  /*1490*/  UIADD3 UR7, UPT, UPT, UR15, -UR14, URZ ;  /* 0x8000000e0f077290 */ /* 0x000fc6000fffe0ff */
[----:B------:R-:W-:-:S04]  /*14a0*/  @UP1 UIADD3 UR5, UPT, UPT, UR14, URZ, URZ ;  /* 0x000000ff0e051290 */ /* 0x000fc8000fffe0ff */
[----:B--2---:R-:W-:-:S12]  /*14b0*/  UIADD3 UR5, UPT, UPT, UR5, 0x1, URZ ;  /* 0x0000000105057890 */ /* 0x004fd8000fffe0ff */
.L_x_35:
[----:B------:R-:W-:Y:S01]  /*14c0*/  UISETP.NE.AND UP0, UPT, UR37, URZ, UPT ;  /* 0x000000ff2500728c */ /* 0x000fe2000bf05270 */
[----:B------:R-:W1:Y:S08]  /*14d0*/  S2UR UR37, SR_CgaCtaId ;  /* 0x00000000002579c3 */ /* 0x000e700000008800 */
[----:B------:R-:W-:Y:S05]  /*14e0*/  BRA.U UP0, `(.L_x_18) ;  /* 0x0000000100347547 */ /* 0x000fea000b800000 */
[----:B------:R-:W2:Y:S01]  /*14f0*/  S2R R2, SR_CgaCtaId ;  /* 0x0000000000027919 */ /* 0x000ea20000008800 */
[----:B------:R-:W-:-:S04]  /*1500*/  MOV R3, 0x400 ;  /* 0x0000040000037802 */ /* 0x000fc80000000f00 */
[----:B--2---:R-:W-:Y:S02]  /*1510*/  LEA R3, R2, R3, 0x18 ;  /* 0x0000000302037211 */ /* 0x004fe400078ec0ff */
[----:B------:R-:W-:-:S03]  /*1520*/  SHF.L.U32 R2, R10, 0x1f, RZ ;  /* 0x0000001f0a027819 */ /* 0x000fc600000006ff */
[----:B------:R-:W-:-:S04]  /*1530*/  IMAD R3, R12, 0x8, R3 ;  /* 0x000000080c037824 */ /* 0x000fc800078e0203 */
[----:B------:R-:W2:Y:S02]  /*1540*/  SYNCS.PHASECHK.TRANS64.TRYWAIT P0, [R3+URZ+0xc0], R2 ;  /* 0x0000c002030075a7 */ /* 0x000ea400080011ff */
[----:B--2---:R-:W-:Y:S05]  /*1550*/  @!P0 BRA `(.L_x_19) ;  /* 0x0000004800d48947 */ /* 0x004fea0003800000 */
.L_x_94:
[----:B------:R-:W-:Y:S01]  /*1560*/  VIADD R12, R12, 0x1 ;  /* 0x000000010c0c7836 */ /* 0x000fe20000000000 */
[----:B------:R2:W-:Y:S04]  /*1570*/  SYNCS.ARRIVE.TRANS64.A1T0 RZ, [R3+URZ+0xb0], RZ ;  /* 0x0000b0ff03ff79a7 */ /* 0x0005e800081000ff */
[----:B------:R-:W-:-:S04]  /*1580*/  ISETP.NE.AND P0, PT, R12, 0x2, PT ;  /* 0x000000020c00780c */ /* 0x000fc80003f05270 */
[----:B------:R-:W-:Y:S02]  /*1590*/  SEL R12, R12, RZ, P0 ;  /* 0x000000ff0c0c7207 */ /* 0x000fe40000000000 */
[----:B--2---:R-:W-:-:S04]  /*15a0*/  SEL R3, RZ, 0x1, P0 ;  /* 0x00000001ff037807 */ /* 0x004fc80000000000 */
[----:B------:R-:W-:-:S07]  /*15b0*/  LOP3.LUT R10, R10, R3, RZ, 0x3c, !PT ;  /* 0x000000030a0a7212 */ /* 0x000fce00078e3cff */
.L_x_18:
[----:B------:R-:W-:Y:S01]  /*15c0*/  UMOV UR4, 0x400 ;  /* 0x0000040000047882 */ /* 0x000fe20000000000 */
[----:B------:R-:W-:Y:S01]  /*15d0*/  SHF.L.U32 R2, R15, 0x1f, RZ ;  /* 0x0000001f0f027819 */ /* 0x000fe200000006ff */
[----:B-1----:R-:W-:Y:S01]  /*15e0*/  ULEA UR4, UR37, UR4, 0x18 ;  /* 0x0000000425047291 */ /* 0x002fe2000f8ec0ff */
[----:B------:R-:W-:Y:S01]  /*15f0*/  R2UR UR35, R97 ;  /* 0x00000000612372ca */ /* 0x000fe200000e0000 */
[----:B------:R-:W-:Y:S01]  /*1600*/  UISETP.GE.U32.AND UP0, UPT, UR13, 0xff, UPT ;  /* 0x000000ff0d00788c */ /* 0x000fe2000bf06070 */
[----:B------:R-:W-:Y:S01]  /*1610*/  R2UR UR11, R91 ;  /* 0x000000005b0b72ca */ /* 0x000fe200000e0000 */
[----:B------:R-:W-:Y:S01]  /*1620*/  ULEA UR8, UR6, UR4, 0x3 ;  /* 0x0000000406087291 */ /* 0x000fe2000f8e18ff */
[----:B------:R-:W-:-:S08]  /*1630*/  UMOV UR24, URZ ;  /* 0x000000ff00187c82 */ /* 0x000fd00008000000 */
[----:B------:R1:W2:Y:S01]  /*1640*/  SYNCS.PHASECHK.TRANS64.TRYWAIT P0, [UR8+0x18], R2 ;  /* 0x00001802ff0075a7 */ /* 0x0002a20008001108 */
[----:B------:R-:W-:Y:S02]  /*1650*/  USHF.L.U32 UR35, UR35, 0x6, URZ ;  /* 0x0000000623237899 */ /* 0x000fe400080006ff */
[----:B------:R-:W-:Y:S01]  /*1660*/  USHF.L.U32 UR11, UR11, 0x6, URZ ;  /* 0x000000060b0b7899 */ /* 0x000fe200080006ff */
[----:B------:R-:W-:Y:S11]  /*1670*/  BRA.U !UP0, `(.L_x_20) ;  /* 0x0000000108a47547 */ /* 0x000ff6000b800000 */
[----:B------:R-:W-:Y:S01]  /*1680*/  UMOV UR16, URZ ;  /* 0x000000ff00107c82 */ /* 0x000fe20008000000 */
[----:B------:R-:W-:-:S05]  /*1690*/  UMOV UR17, UR6 ;  /* 0x0000000600117c82 */ /* 0x000fca0008000000 */
.L_x_25:
[----:B-1----:R-:W-:Y:S01]  /*16a0*/  ULEA UR33, UR17, UR4, 0x3 ;  /* 0x0000000411217291 */ /* 0x002fe2000f8e18ff */
[----:B--2---:R-:W-:Y:S01]  /*16b0*/  @!P5 MOV R3, 0x4000 ;  /* 0x000040000003d802 */ /* 0x004fe20000000f00 */
[----:B--2---:R-:W-:Y:S10]  /*16c0*/  @P0 BRA `(.L_x_21) ;  /* 0x00000000000c0947 */ /* 0x004ff40003800000 */
[----:B------:R-:W-:-:S04]  /*16d0*/  SHF.L.U32 R5, R15, 0x1f, RZ ;  /* 0x0000001f0f057819 */ /* 0x000fc800000006ff */
[----:B------:R-:W2:Y:S02]  /*16e0*/  SYNCS.PHASECHK.TRANS64.TRYWAIT P0, [UR33+0x18], R5 ;  /* 0x00001805ff0075a7 */ /* 0x000ea40008001121 */
[----:B--2---:R-:W-:Y:S05]  /*16f0*/  @!P0 BRA `(.L_x_22) ;  /* 0x0000004800808947 */ /* 0x004fea0003800000 */
.L_x_21:
[----:B------:R2:W-:Y:S01]  /*1700*/  @!P5 SYNCS.ARRIVE.TRANS64 RZ, [UR33], R3 ;  /* 0x00000003ffffd9a7 */ /* 0x0005e20008000021 */
[----:B------:R-:W-:Y:S04]  /*1710*/  BSSY.RECONVERGENT B0, `(.L_x_23) ;  /* 0x0000003000007945 */ /* 0x000fe80003800200 */
[----:B------:R-:W-:Y:S05]  /*1720*/  @P4 BRA `(.L_x_24) ;  /* 0x0000000000044947 */ /* 0x000fea0003800000 */
[----:B------:R-:W-:Y:S05]  /*1730*/  BPT.TRAP 0x1 ;  /* 0x000000040000795c */ /* 0x000fea0000300000 */
.L_x_24:
[----:B------:R-:W-:Y:S05]  /*1740*/  BSYNC.RECONVERGENT B0 ;  /* 0x0000000000007941 */ /* 0x000fea0003800200 */
.L_x_23:
[----:B------:R-:W-:Y:S02]  /*1750*/  UIADD3 UR6, UPT, UPT, UR17, 0x1, URZ ;  /* 0x0000000111067890 */ /* 0x000fe4000fffe0ff */
[----:B------:R-:W-:Y:S02]  /*1760*/  UIADD3 UR26, UP1, UPT, UR22, 0x80, URZ ;  /* 0x00000080161a7890 */ /* 0x000fe4000ff3e0ff */
[----:B------:R-:W-:Y:S02]  /*1770*/  UISETP.NE.AND UP0, UPT, UR6, 0x3, UPT ;  /* 0x000000030600788c */ /* 0x000fe4000bf05270 */
[----:B------:R-:W-:Y:S02]  /*1780*/  USHF.L.U32 UR34, UR16, 0x7, URZ ;  /* 0x0000000710227899 */ /* 0x000fe400080006ff */
[----:B------:R-:W-:Y:S02]  /*1790*/  USEL UR9, URZ, 0x1, UP0 ;  /* 0x00000001ff097887 */ /* 0x000fe40008000000 */
[----:B------:R-:W-:-:S02]  /*17a0*/  USEL UR6, UR6, URZ, UP0 ;  /* 0x000000ff06067287 */ /* 0x000fc40008000000 */
[----:B------:R-:W-:Y:S02]  /*17b0*/  UIADD3 UR20, UP0, UPT, UR22, 0x180, URZ ;  /* 0x0000018016147890 */ /* 0x000fe4000ff1e0ff */
[----:B------:R-:W-:Y:S01]  /*17c0*/  ULEA UR8, UR6, UR4, 0x3 ;  /* 0x0000000406087291 */ /* 0x000fe2000f8e18ff */
[----:B------:R-:W-:Y:S01]  /*17d0*/  LOP3.LUT R15, R15, UR9, RZ, 0x3c, !PT ;  /* 0x000000090f0f7c12 */ /* 0x000fe2000f8e3cff */
[----:B------:R-:W-:Y:S02]  /*17e0*/  UIADD3.X UR27, UPT, UPT, URZ, UR23, URZ, UP1, !UPT ;  /* 0x00000017ff1b7290 */ /* 0x000fe40008ffe4ff */
[----:B------:R-:W-:Y:S01]  /*17f0*/  UIADD3.X UR21, UPT, UPT, URZ, UR23, URZ, UP0, !UPT ;  /* 0x00000017ff157290 */ /* 0x000fe200087fe4ff */
[----:B-1----:R-:W-:Y:S01]  /*1800*/  SHF.L.U32 R2, R15, 0x1f, RZ ;  /* 0x0000001f0f027819 */ /* 0x002fe200000006ff */
[----:B------:R-:W-:Y:S01]  /*1810*/  UMOV UR18, 0x0 ;  /* 0x0000000000127882 */ /* 0x000fe20000000000 */
[----:B------:R-:W-:Y:S01]  /*1820*/  UMOV UR19, 0x10000000 ;  /* 0x1000000000137882 */ /* 0x000fe20000000000 */
[----:B------:R-:W-:Y:S01]  /*1830*/  UMOV UR12, UR36 ;  /* 0x00000024000c7c82 */ /* 0x000fe20008000000 */
[----:B------:R1:W1:Y:S01]  /*1840*/  SYNCS.PHASECHK.TRANS64.TRYWAIT P0, [UR8+0x18], R2 ;  /* 0x00001802ff0075a7 */ /* 0x0002620008001108 */
[----:B------:R-:W-:Y:S01]  /*1850*/  ULEA UR8, UR17, UR4, 0xd ;  /* 0x0000000411087291 */ /* 0x000fe2000f8e68ff */
[----:B------:R-:W-:Y:S01]  /*1860*/  UMOV UR9, UR33 ;  /* 0x0000002100097c82 */ /* 0x000fe20008000000 */
[----:B------:R-:W-:-:S02]  /*1870*/  UMOV UR10, UR34 ;  /* 0x00000022000a7c82 */ /* 0x000fc40008000000 */
[----:B------:R-:W-:Y:S02]  /*1880*/  UIADD3 UR32, UPT, UPT, UR8, 0x2400, URZ ;  /* 0x0000240008207890 */ /* 0x000fe4000fffe0ff */
[----:B------:R-:W-:Y:S02]  /*1890*/  UIADD3 UR8, UPT, UPT, UR8, 0x8400, URZ ;  /* 0x0000840008087890 */ /* 0x000fe4000fffe0ff */
[----:B------:R-:W-:Y:S01]  /*18a0*/  UIADD3 UR16, UPT, UPT, UR16, 0x1, URZ ;  /* 0x0000000110107890 */ /* 0x000fe2000fffe0ff */
[----:B------:R-:W-:Y:S01]  /*18b0*/  UMOV UR24, UR5 ;  /* 0x0000000500187c82 */ /* 0x000fe20008000000 */
[----:B------:R-:W-:Y:S02]  /*18c0*/  UMOV UR17, UR6 ;  /* 0x0000000600117c82 */ /* 0x000fe40008000000 */
[----:B------:R-:W-:Y:S01]  /*18d0*/  UISETP.NE.AND UP0, UPT, UR16, UR5, UPT ;  /* 0x000000051000728c */ /* 0x000fe2000bf05270 */
[----:B------:R1:W-:Y:S02]  /*18e0*/  UTMALDG.3D [UR32], [UR26], desc[UR18] ;  /* 0x000012201a0075b4 */ /* 0x0003e40008011000 */
[----:B------:R1:W-:Y:S06]  /*18f0*/  UTMALDG.3D [UR8], [UR20], desc[UR18] ;  /* 0x00001208140075b4 */ /* 0x0003ec0008011000 */
[----:B------:R-:W-:Y:S05]  /*1900*/  BRA.U UP0, `(.L_x_25) ;  /* 0xfffffffd00647547 */ /* 0x000fea000b83ffff */
.L_x_20:
[----:B-1----:R-:W-:Y:S01]  /*1910*/  ULEA UR8, UR6, UR4, 0x3 ;  /* 0x0000000406087291 */ /* 0x002fe2000f8e18ff */
[----:B------:R-:W-:Y:S01]  /*1920*/  SHF.L.U32 R2, R15, 0x1f, RZ ;  /* 0x0000001f0f027819 */ /* 0x000fe200000006ff */
[----:B------:R-:W-:Y:S01]  /*1930*/  @!P1 SYNCS.ARRIVE.TRANS64.A1T0 RZ, [UR4+0x48], RZ ;  /* 0x000048ffffff99a7 */ /* 0x000fe20008100004 */
[----:B------:R-:W-:-:S06]  /*1940*/  UISETP.GT.AND UP0, UPT, UR15, UR14, UPT ;  /* 0x0000000e0f00728c */ /* 0x000fcc000bf04270 */
[----:B--2---:R1:W2:Y:S03]  /*1950*/  SYNCS.PHASECHK.TRANS64.TRYWAIT P0, [UR8+0x18], R2 ;  /* 0x00001802ff0075a7 */ /* 0x0042a60008001108 */
[----:B------:R-:W-:Y:S05]  /*1960*/  BRA.U !UP0, `(.L_x_26) ;  /* 0x0000000108a87547 */ /* 0x000fea000b800000 */
[----:B------:R-:W-:Y:S01]  /*1970*/  UIADD3 UR21, UPT, UPT, UR7, UR24, URZ ;  /* 0x0000001807157290 */ /* 0x000fe2000fffe0ff */
[----:B------:R-:W-:-:S11]  /*1980*/  UMOV UR25, UR6 ;  /* 0x0000000600197c82 */ /* 0x000fd60008000000 */
.L_x_31:
[----:B-1----:R-:W-:Y:S01]  /*1990*/  ULEA UR17, UR25, UR4, 0x3 ;  /* 0x0000000419117291 */ /* 0x002fe2000f8e18ff */
[----:B--2---:R-:W-:Y:S01]  /*19a0*/  @!P5 MOV R3, 0x4000 ;  /* 0x000040000003d802 */ /* 0x004fe20000000f00 */
[----:B--2---:R-:W-:Y:S10]  /*19b0*/  @P0 BRA `(.L_x_27) ;  /* 0x00000000000c0947 */ /* 0x004ff40003800000 */
[----:B------:R-:W-:-:S04]  /*19c0*/  SHF.L.U32 R5, R15, 0x1f, RZ ;  /* 0x0000001f0f057819 */ /* 0x000fc800000006ff */
[----:B------:R-:W2:Y:S02]  /*19d0*/  SYNCS.PHASECHK.TRANS64.TRYWAIT P0, [UR17+0x18], R5 ;  /* 0x00001805ff0075a7 */ /* 0x000ea40008001111 */
[----:B--2---:R-:W-:Y:S05]  /*19e0*/  @!P0 BRA `(.L_x_28) ;  /* 0x0000004400dc8947 */ /* 0x004fea0003800000 */
.L_x_27:
[----:B------:R2:W-:Y:S01]  /*19f0*/  @!P5 SYNCS.ARRIVE.TRANS64 RZ, [UR17], R3 ;  /* 0x00000003ffffd9a7 */ /* 0x0005e20008000011 */
[----:B------:R-:W-:Y:S04]  /*1a00*/  BSSY.RECONVERGENT B0, `(.L_x_29) ;  /* 0x0000003000007945 */ /* 0x000fe80003800200 */
[----:B------:R-:W-:Y:S05]  /*1a10*/  @P4 BRA `(.L_x_30) ;  /* 0x0000000000044947 */ /* 0x000fea0003800000 */
[----:B------:R-:W-:Y:S05]  /*1a20*/  BPT.TRAP 0x1 ;  /* 0x000000040000795c */ /* 0x000fea0000300000 */
.L_x_30:
[----:B------:R-:W-:Y:S05]  /*1a30*/  BSYNC.RECONVERGENT B0 ;  /* 0x0000000000007941 */ /* 0x000fea0003800200 */
.L_x_29:
        /* <DEDUP_REMOVED lines=20> */
[----:B------:R-:W-:Y:S01]  /*1b80*/  UIADD3 UR8, UPT, UPT, UR8, 0x8400, URZ ;  /* 0x0000840008087890 */ /* 0x000fe2000fffe0ff */
[----:B------:R-:W-:Y:S01]  /*1b90*/  UMOV UR9, UR17 ;  /* 0x0000001100097c82 */ /* 0x000fe20008000000 */
[----:B------:R-:W-:Y:S01]  /*1ba0*/  UMOV UR10, UR18 ;  /* 0x00000012000a7c82 */ /* 0x000fe20008000000 */
[----:B------:R-:W-:Y:S01]  /*1bb0*/  UIADD3 UR24, UPT, UPT, UR24, 0x1, URZ ;  /* 0x0000000118187890 */ /* 0x000fe2000fffe0ff */
[----:B------:R-:W-:-:S03]  /*1bc0*/  UMOV UR25, UR6 ;  /* 0x0000000600197c82 */ /* 0x000fc60008000000 */
[----:B------:R1:W-:Y:S01]  /*1bd0*/  UTMALDG.3D [UR16], [UR30], desc[UR26] ;  /* 0x00001a101e0075b4 */ /* 0x0003e20008011000 */
[----:B------:R-:W-:Y:S01]  /*1be0*/  UISETP.NE.AND UP0, UPT, UR24, UR21, UPT ;  /* 0x000000151800728c */ /* 0x000fe2000bf05270 */
[----:B------:R1:W-:Y:S08]  /*1bf0*/  UTMALDG.3D [UR8], [UR28], desc[UR26] ;  /* 0x00001a081c0075b4 */ /* 0x0003f00008011000 */
[----:B------:R-:W-:Y:S05]  /*1c00*/  BRA.U UP0, `(.L_x_31) ;  /* 0xfffffffd00607547 */ /* 0x000fea000b83ffff */
.L_x_26:
[C---:B-1----:R-:W-:Y:S01]  /*1c10*/  LEA R2, R14.reuse, UR4, 0x3 ;  /* 0x000000040e027c11 */ /* 0x042fe2000f8e18ff */
[----:B------:R-:W-:Y:S01]  /*1c20*/  NOP ;  /* 0x0000000000007918 */ /* 0x000fe20000000000 */
[----:B--2---:R-:W-:Y:S02]  /*1c30*/  SHF.L.U32 R3, R13, 0x1f, RZ ;  /* 0x0000001f0d037819 */ /* 0x004fe400000006ff */
[----:B------:R-:W-:Y:S02]  /*1c40*/  LEA R4, R14, UR4, 0x4 ;  /* 0x000000040e047c11 */ /* 0x000fe4000f8e20ff */
[----:B------:R-:W1:Y:S02]  /*1c50*/  SYNCS.PHASECHK.TRANS64.TRYWAIT P0, [R2+URZ+0x50], R3 ;  /* 0x00005003020075a7 */ /* 0x000e6400080011ff */
[----:B-1----:R-:W-:Y:S05]  /*1c60*/  @!P0 BRA `(.L_x_32) ;  /* 0x0000004400548947 */ /* 0x002fea0003800000 */
.L_x_97:
[----:B------:R-:W2:Y:S01]  /*1c70*/  LDS.128 R4, [R4+0xe0] ;  /* 0x0000e00004047984 */ /* 0x000ea20000000c00 */
[----:B---3--:R-:W-:Y:S01]  /*1c80*/  ISETP.GE.AND P0, PT, R40, 0x1, PT ;  /* 0x000000012800780c */ /* 0x008fe20003f06270 */
[----:B-1----:R-:W-:Y:S01]  /*1c90*/  VIADD R2, R2, 0x60 ;  /* 0x0000006002027836 */ /* 0x002fe20000000000 */
[----:B------:R-:W-:Y:S01]  /*1ca0*/  @!PT LDS RZ, [RZ] ;  /* 0x00000000fffff984 */ /* 0x000fe20000000800 */
[----:B------:R-:W-:Y:S01]  /*1cb0*/  @!PT LDS RZ, [RZ] ;  /* 0x00000000fffff984 */ /* 0x000fe20000000800 */
[----:B------:R-:W-:Y:S01]  /*1cc0*/  @!PT LDS RZ, [RZ] ;  /* 0x00000000fffff984 */ /* 0x000fe20000000800 */
[----:B------:R-:W-:Y:S01]  /*1cd0*/  @!PT LDS RZ, [RZ] ;  /* 0x00000000fffff984 */ /* 0x000fe20000000800 */
[----:B------:R1:W-:Y:S06]  /*1ce0*/  MEMBAR.ALL.CTA ;  /* 0x0000000000007992 */ /* 0x0003ec0000008000 */
[----:B-1----:R-:W1:Y:S01]  /*1cf0*/  FENCE.VIEW.ASYNC.S ;  /* 0x00000000000073c6 */ /* 0x002e620000000000 */
[----:B------:R-:W-:-:S04]  /*1d00*/  PRMT R2, RZ, 0x654, R2 ;  /* 0x00000654ff027816 */ /* 0x000fc80000000002 */
[----:B-1----:R1:W-:Y:S01]  /*1d10*/  SYNCS.ARRIVE.TRANS64.RED.A1T0 RZ, [R2+URZ], RZ ;  /* 0x000000ff02ff79a7 */ /* 0x0023e200081004ff */
[----:B--2---:R-:W-:-:S13]  /*1d20*/  LOP3.LUT P2, RZ, R6, 0x1, RZ, 0xc0, !PT ;  /* 0x0000000106ff7812 */ /* 0x004fda000784c0ff */
[----:B------:R-:W-:Y:S01]  /*1d30*/  @P2 SHF.R.U32.HI R3, RZ, 0x10, R5 ;  /* 0x00000010ff032819 */ /* 0x000fe20000011605 */
[----:B------:R-:W-:Y:S01]  /*1d40*/  VOTEU.ANY UP0, P2 ;  /* 0x0000000000ff7886 */ /* 0x000fe20001000100 */
[----:B------:R-:W-:Y:S02]  /*1d50*/  @P2 MOV R11, R4 ;  /* 0x00000004000b2202 */ /* 0x000fe40000000f00 */
[----:B------:R-:W-:Y:S02]  /*1d60*/  @P2 R2UR.BROADCAST UR8, R3 ;  /* 0x00000000030822ca */ /* 0x000fe400008e0000 */
[----:B------:R-:W-:-:S11]  /*1d70*/  @P2 LOP3.LUT R8, R5, 0xffff, RZ, 0xc0, !PT ;  /* 0x0000ffff05082812 */ /* 0x000fd600078ec0ff */
[----:B------:R-:W-:Y:S01]  /*1d80*/  @UP0 UMOV UR36, UR8 ;  /* 0x0000000800240c82 */ /* 0x000fe20008000000 */
[----:B-1----:R-:W-:Y:S05]  /*1d90*/  @!P0 BRA `(.L_x_33) ;  /* 0x0000000000b88947 */ /* 0x002fea0003800000 */
[----:B------:R-:W4:Y:S01]  /*1da0*/  LDC.64 R4, c[0x0][0xb18] ;  /* 0x0002c600ff047b82 */ /* 0x000f220000000a00 */
[----:B------:R-:W-:-:S07]  /*1db0*/  ISETP.NE.AND P3, PT, R40, 0x1, PT ;  /* 0x000000012800780c */ /* 0x000fce0003f65270 */
[----:B------:R-:W1:Y:S08]  /*1dc0*/  LDC.64 R6, c[0x0][0xb10] ;  /* 0x0002c400ff067b82 */ /* 0x000e700000000a00 */
[----:B------:R-:W2:Y:S08]  /*1dd0*/  LDC R16, c[0x0][0xb20] ;  /* 0x0002c800ff107b82 */ /* 0x000eb00000000800 */
[----:B------:R-:W3:Y:S01]  /*1de0*/  LDC R18, c[0x0][0xb0c] ;  /* 0x0002c300ff127b82 */ /* 0x000ee20000000800 */
[----:B----4-:R-:W-:Y:S01]  /*1df0*/  IMAD.HI.U32 R17, R0, R5, RZ ;  /* 0x0000000500117227 */ /* 0x010fe200078e00ff */
[----:B------:R-:W-:-:S03]  /*1e00*/  ISETP.NE.AND P0, PT, R4, 0x1, PT ;  /* 0x000000010400780c */ /* 0x000fc60003f05270 */
[----:B------:R-:W-:-:S03]  /*1e10*/  IMAD.HI.U32 R5, R8, R5, RZ ;  /* 0x0000000508057227 */ /* 0x000fc600078e00ff */
[----:B------:R-:W4:Y:S01]  /*1e20*/  LDC.64 R2, c[0x0][0xb28] ;  /* 0x0002ca00ff027b82 */ /* 0x000f220000000a00 */
[----:B-1----:R-:W-:-:S04]  /*1e30*/  IMAD.HI.U32 R20, R9, R6, RZ ;  /* 0x0000000609147227 */ /* 0x002fc800078e00ff */
[----:B------:R-:W-:Y:S01]  /*1e40*/  IMAD.HI.U32 R22, R11, R6, RZ ;  /* 0x000000060b167227 */ /* 0x000fe200078e00ff */
[----:B------:R-:W-:Y:S02]  /*1e50*/  SHF.R.U32.HI R20, RZ, R7, R20 ;  /* 0x00000007ff147219 */ /* 0x000fe40000011614 */
[-C--:B--2---:R-:W-:Y:S02]  /*1e60*/  SHF.R.U32.HI R17, RZ, R16.reuse, R17 ;  /* 0x00000010ff117219 */ /* 0x084fe40000011611 */
[----:B------:R-:W-:Y:S02]  /*1e70*/  SHF.R.U32.HI R5, RZ, R16, R5 ;  /* 0x00000010ff057219 */ /* 0x000fe40000011605 */
[----:B------:R-:W-:Y:S02]  /*1e80*/  SEL R17, R0, R17, !P0 ;  /* 0x0000001100117207 */ /* 0x000fe40004000000 */
[----:B------:R-:W-:Y:S02]  /*1e90*/  SHF.R.U32.HI R22, RZ, R7, R22 ;  /* 0x00000007ff167219 */ /* 0x000fe40000011616 */
[----:B---3--:R-:W-:-:S02]  /*1ea0*/  ISETP.NE.AND P1, PT, R18, 0x1, PT ;  /* 0x000000011200780c */ /* 0x008fc40003f25270 */
[----:B------:R-:W-:Y:S02]  /*1eb0*/  SEL R5, R8, R5, !P0 ;  /* 0x0000000508057207 */ /* 0x000fe40004000000 */
[----:B------:R-:W-:Y:S02]  /*1ec0*/  SEL R19, R9, R20, !P1 ;  /* 0x0000001409137207 */ /* 0x000fe40004800000 */
[----:B------:R-:W-:Y:S01]  /*1ed0*/  SEL R7, R11, R22, !P1 ;  /* 0x000000160b077207 */ /* 0x000fe20004800000 */
[----:B----4-:R-:W-:-:S04]  /*1ee0*/  IMAD.HI.U32 R20, R17, R2, RZ ;  /* 0x0000000211147227 */ /* 0x010fc800078e00ff */
[----:B------:R-:W-:Y:S01]  /*1ef0*/  IMAD.HI.U32 R6, R19, R2, RZ ;  /* 0x0000000213067227 */ /* 0x000fe200078e00ff */
[----:B------:R-:W-:-:S04]  /*1f00*/  @P3 SHF.R.U32.HI R17, RZ, R3, R20 ;  /* 0x00000003ff113219 */ /* 0x000fc80000011614 */
[----:B------:R-:W-:Y:S01]  /*1f10*/  @P3 SHF.R.U32.HI R19, RZ, R3, R6 ;  /* 0x00000003ff133219 */ /* 0x000fe20000011606 */
[----:B------:R-:W-:-:S04]  /*1f20*/  IMAD R17, R40, R17, RZ ;  /* 0x0000001128117224 */ /* 0x000fc800078e02ff */
[----:B------:R-:W-:Y:S01]  /*1f30*/  IMAD R6, R40, R19, RZ ;  /* 0x0000001328067224 */ /* 0x000fe200078e02ff */
[C---:B------:R-:W-:Y:S02]  /*1f40*/  ISETP.GE.AND P0, PT, R5.reuse, R17, PT ;  /* 0x000000110500720c */ /* 0x040fe40003f06270 */
[----:B------:R-:W-:Y:S02]  /*1f50*/  IADD3 R17, PT, PT, -R5, RZ, RZ ;  /* 0x000000ff05117210 */ /* 0x000fe40007ffe1ff */
[----:B------:R-:W-:Y:S01]  /*1f60*/  ISETP.GE.OR P0, PT, R7, R6, P0 ;  /* 0x000000060700720c */ /* 0x000fe20000706670 */
[----:B------:R-:W-:-:S04]  /*1f70*/  IMAD.HI.U32 R6, R5, R2, RZ ;  /* 0x0000000205067227 */ /* 0x000fc800078e00ff */
[----:B------:R-:W-:Y:S01]  /*1f80*/  IMAD R8, R4, R17, R8 ;  /* 0x0000001104087224 */ /* 0x000fe200078e0208 */
[----:B------:R-:W-:-:S04]  /*1f90*/  SHF.R.U32.HI R6, RZ, R3, R6 ;  /* 0x00000003ff067219 */ /* 0x000fc80000011606 */
[----:B------:R-:W-:-:S03]  /*1fa0*/  SEL R6, R5, R6, !P3 ;  /* 0x0000000605067207 */ /* 0x000fc60005800000 */
[----:B------:R-:W-:-:S04]  /*1fb0*/  @!P0 IMAD.HI.U32 R16, R7, R2, RZ ;  /* 0x0000000207108227 */ /* 0x000fc800078e00ff */
[----:B------:R-:W-:Y:S01]  /*1fc0*/  IMAD.MOV R2, RZ, RZ, -R6 ;  /* 0x000000ffff027224 */ /* 0x000fe200078e0a06 */
[----:B------:R-:W-:-:S03]  /*1fd0*/  @!P0 SHF.R.U32.HI R16, RZ, R3, R16 ;  /* 0x00000003ff108219 */ /* 0x000fc60000011610 */
[----:B------:R-:W-:Y:S01]  /*1fe0*/  IMAD R2, R40, R2, R5 ;  /* 0x0000000228027224 */ /* 0x000fe200078e0205 */
[----:B------:R-:W-:-:S05]  /*1ff0*/  @!P0 SEL R3, R7, R16, !P3 ;  /* 0x0000001007038207 */ /* 0x000fca0005800000 */
[--C-:B------:R-:W-:Y:S02]  /*2000*/  @!P0 IMAD.IADD R6, R6, 0x1, -R3.reuse ;  /* 0x0000000106068824 */ /* 0x100fe400078e0a03 */
[----:B------:R-:W-:Y:S01]  /*2010*/  @!P0 IMAD R3, R2, R19, R3 ;  /* 0x0000001302038224 */ /* 0x000fe200078e0203 */
[----:B------:R-:W-:Y:S01]  /*2020*/  IADD3 R2, PT, PT, -R7, RZ, RZ ;  /* 0x000000ff07027210 */ /* 0x000fe20007ffe1ff */
[----:B------:R-:W-:Y:S02]  /*2030*/  @!P0 IMAD R5, R40, R6, R7 ;  /* 0x0000000628058224 */ /* 0x000fe400078e0207 */
[----:B------:R-:W-:Y:S02]  /*2040*/  @!P0 IMAD.MOV.U32 R7, RZ, RZ, R3 ;  /* 0x000000ffff078224 */ /* 0x000fe400078e0003 */
[----:B------:R-:W-:Y:S02]  /*2050*/  IMAD R2, R18, R2, R11 ;  /* 0x0000000212027224 */ /* 0x000fe400078e020b */
[----:B------:R-:W-:-:S02]  /*2060*/  IMAD R8, R5, R4, R8 ;  /* 0x0000000405087224 */ /* 0x000fc400078e0208 */
[----:B------:R-:W-:Y:S02]  /*2070*/  IMAD R11, R7, R18, R2 ;  /* 0x00000012070b7224 */ /* 0x000fe400078e0202 */
.L_x_33:
[----:B------:R-:W1:Y:S02]  /*2080*/  LDCU UR8, c[0x0][0xb30] ;  /* 0x00016600ff0877ac */ /* 0x000e640008000800 */
[----:B-1----:R-:W-:-:S09]  /*2090*/  UISETP.NE.AND UP0, UPT, UR8, 0x1, UPT ;  /* 0x000000010800788c */ /* 0x002fd2000bf05270 */
[----:B------:R-:W-:Y:S05]  /*20a0*/  BRA.U UP0, `(.L_x_34) ;  /* 0x0000000100407547 */ /* 0x000fea000b800000 */
[----:B------:R-:W1:Y:S08]  /*20b0*/  LDC.64 R4, c[0x0][0xb10] ;  /* 0x0002c400ff047b82 */ /* 0x000e700000000a00 */
[----:B------:R-:W2:Y:S08]  /*20c0*/  LDC.64 R2, c[0x0][0xb18] ;  /* 0x0002c600ff027b82 */ /* 0x000eb00000000a00 */
[----:B------:R-:W3:Y:S08]  /*20d0*/  LDC R6, c[0x0][0xb20] ;  /* 0x0002c800ff067b82 */ /* 0x000ef00000000800 */
[----:B------:R-:W4:Y:S01]  /*20e0*/  LDC R16, c[0x0][0xb0c] ;  /* 0x0002c300ff107b82 */ /* 0x000f220000000800 */
[----:B-1----:R-:W-:-:S05]  /*20f0*/  IMAD.HI.U32 R4, R11, R4, RZ ;  /* 0x000000040b047227 */ /* 0x002fca00078e00ff */
[----:B------:R-:W-:Y:S01]  /*2100*/  SHF.R.U32.HI R4, RZ, R5, R4 ;  /* 0x00000005ff047219 */ /* 0x000fe20000011604 */
[----:B--2---:R-:W-:Y:S01]  /*2110*/  IMAD.HI.U32 R3, R8, R3, RZ ;  /* 0x0000000308037227 */ /* 0x004fe200078e00ff */
[----:B------:R-:W-:-:S04]  /*2120*/  ISETP.NE.AND P0, PT, R2, 0x1, PT ;  /* 0x000000010200780c */ /* 0x000fc80003f05270 */
[----:B---3--:R-:W-:-:S04]  /*2130*/  SHF.R.U32.HI R3, RZ, R6, R3 ;  /* 0x00000006ff037219 */ /* 0x008fc80000011603 */
[----:B------:R-:W-:Y:S02]  /*2140*/  SEL R3, R8, R3, !P0 ;  /* 0x0000000308037207 */ /* 0x000fe40004000000 */
[----:B----4-:R-:W-:-:S04]  /*2150*/  ISETP.NE.AND P1, PT, R16, 0x1, PT ;  /* 0x000000011000780c */ /* 0x010fc80003f25270 */
[----:B------:R-:W-:-:S05]  /*2160*/  SEL R4, R11, R4, !P1 ;  /* 0x000000040b047207 */ /* 0x000fca0004800000 */
[----:B------:R-:W-:Y:S02]  /*2170*/  IMAD.IADD R5, R3, 0x1, -R4 ;  /* 0x0000000103057824 */ /* 0x000fe400078e0a04 */
[----:B------:R-:W-:Y:S02]  /*2180*/  IMAD.IADD R3, R4, 0x1, -R3 ;  /* 0x0000000104037824 */ /* 0x000fe400078e0a03 */
[----:B------:R-:W-:Y:S02]  /*2190*/  IMAD R11, R5, R16, R11 ;  /* 0x00000010050b7224 */ /* 0x000fe400078e020b */
[----:B------:R-:W-:-:S07]  /*21a0*/  IMAD R8, R3, R2, R8 ;  /* 0x0000000203087224 */ /* 0x000fce00078e0208 */
.L_x_34:
[----:B------:R-:W-:Y:S01]  /*21b0*/  VIADD R14, R14, 0x1 ;  /* 0x000000010e0e7836 */ /* 0x000fe20000000000 */
[----:B------:R-:W-:Y:S01]  /*21c0*/  PLOP3.LUT P1, PT, PT, PT, PT, 0x80, 0x8 ;  /* 0x000000000008781c */ /* 0x000fe20003f2f070 */
[----:B------:R-:W-:Y:S02]  /*21d0*/  IMAD.IADD R97, R11, 0x1, R90 ;  /* 0x000000010b617824 */ /* 0x000fe400078e025a */
[----:B------:R-:W-:Y:S01]  /*21e0*/  IMAD.IADD R91, R8, 0x1, R79 ;  /* 0x00000001085b7824 */ /* 0x000fe200078e024f */
[----:B------:R-:W-:-:S04]  /*21f0*/  ISETP.NE.AND P0, PT, R14, 0x2, PT ;  /* 0x000000020e00780c */ /* 0x000fc80003f05270 */
[----:B------:R-:W-:Y:S02]  /*2200*/  SEL R2, RZ, 0x1, P0 ;  /* 0x00000001ff027807 */ /* 0x000fe40000000000 */
[----:B------:R-:W-:Y:S02]  /*2210*/  SEL R14, R14, RZ, P0 ;  /* 0x000000ff0e0e7207 */ /* 0x000fe40000000000 */
[----:B------:R-:W-:Y:S01]  /*2220*/  LOP3.LUT R13, R13, R2, RZ, 0x3c, !PT ;  /* 0x000000020d0d7212 */ /* 0x000fe200078e3cff */
[----:B------:R-:W-:Y:S06]  /*2230*/  @P2 BRA `(.L_x_35) ;  /* 0xfffffff000a02947 */ /* 0x000fec000383ffff */
[----:B------:R-:W-:Y:S01]  /*2240*/  UIADD3 UR4, UPT, UPT, UR4, 0x18, URZ ;  /* 0x0000001804047890 */ /* 0x000fe2000fffe0ff */
[----:B------:R-:W-:-:S03]  /*2250*/  SHF.L.U32 R3, R15, 0x1f, RZ ;  /* 0x0000001f0f037819 */ /* 0x000fc600000006ff */
[----:B------:R-:W-:-:S09]  /*2260*/  ULEA UR5, UR6, UR4, 0x3 ;  /* 0x0000000406057291 */ /* 0x000fd2000f8e18ff */
[----:B------:R-:W1:Y:S02]  /*2270*/  SYNCS.PHASECHK.TRANS64.TRYWAIT P0, [UR5], R3 ;  /* 0x00000003ff0075a7 */ /* 0x000e640008001105 */
[----:B-1----:R-:W-:Y:S05]  /*2280*/  @!P0 BRA `(.L_x_36) ;  /* 0x0000003c00e08947 */ /* 0x002fea0003800000 */
.L_x_99:
[----:B------:R-:W-:-:S04]  /*2290*/  UIADD3 UR6, UPT, UPT, UR6, 0x1, URZ ;  /* 0x0000000106067890 */ /* 0x000fc8000fffe0ff */
[----:B------:R-:W-:-:S04]  /*22a0*/  UISETP.NE.AND UP0, UPT, UR6, 0x3, UPT ;  /* 0x000000030600788c */ /* 0x000fc8000bf05270 */
[----:B------:R-:W-:Y:S02]  /*22b0*/  USEL UR7, URZ, 0x1, UP0 ;  /* 0x00000001ff077887 */ /* 0x000fe40008000000 */
[----:B------:R-:W-:-:S04]  /*22c0*/  USEL UR6, UR6, URZ, UP0 ;  /* 0x000000ff06067287 */ /* 0x000fc80008000000 */
[----:B------:R-:W-:Y:S01]  /*22d0*/  ULEA UR5, UR6, UR4, 0x3 ;  /* 0x0000000406057291 */ /* 0x000fe2000f8e18ff */
[----:B------:R-:W-:-:S04]  /*22e0*/  LOP3.LUT R15, R15, UR7, RZ, 0x3c, !PT ;  /* 0x000000070f0f7c12 */ /* 0x000fc8000f8e3cff */
[----:B-1----:R-:W-:-:S04]  /*22f0*/  SHF.L.U32 R3, R15, 0x1f, RZ ;  /* 0x0000001f0f037819 */ /* 0x002fc800000006ff */
[----:B------:R-:W1:Y:S02]  /*2300*/  SYNCS.PHASECHK.TRANS64.TRYWAIT P0, [UR5], R3 ;  /* 0x00000003ff0075a7 */ /* 0x000e640008001105 */
[----:B-1----:R-:W-:Y:S05]  /*2310*/  @!P0 BRA `(.L_x_37) ;  /* 0x0000003c00d48947 */ /* 0x002fea0003800000 */
.L_x_101:
[----:B------:R-:W-:-:S04]  /*2320*/  UIADD3 UR6, UPT, UPT, UR6, 0x1, URZ ;  /* 0x0000000106067890 */ /* 0x000fc8000fffe0ff */
[----:B------:R-:W-:-:S04]  /*2330*/  UISETP.NE.AND UP0, UPT, UR6, 0x3, UPT ;  /* 0x000000030600788c */ /* 0x000fc8000bf05270 */
[----:B------:R-:W-:Y:S02]  /*2340*/  USEL UR5, URZ, 0x1, UP0 ;  /* 0x00000001ff057887 */ /* 0x000fe40008000000 */
[----:B------:R-:W-:-:S04]  /*2350*/  USEL UR6, UR6, URZ, UP0 ;  /* 0x000000ff06067287 */ /* 0x000fc80008000000 */
[----:B------:R-:W-:Y:S01]  /*2360*/  ULEA UR6, UR6, UR4, 0x3 ;  /* 0x0000000406067291 */ /* 0x000fe2000f8e18ff */
[----:B-1----:R-:W-:-:S04]  /*2370*/  LOP3.LUT R3, R15, UR5, RZ, 0x3c, !PT ;  /* 0x000000050f037c12 */ /* 0x002fc8000f8e3cff */
[----:B------:R-:W-:Y:S01]  /*2380*/  SHF.L.U32 R3, R3, 0x1f, RZ ;  /* 0x0000001f03037819 */ /* 0x000fe200000006ff */
[----:B----4-:R-:W-:-:S07]  /*2390*/  IMAD.U32 R0, RZ, RZ, UR6 ;  /* 0x00000006ff007e24 */ /* 0x010fce000f8e00ff */
.L_x_38:
[----:B-1----:R1:W2:Y:S02]  /*23a0*/  SYNCS.PHASECHK.TRANS64.TRYWAIT P0, [R0+URZ], R3 ;  /* 0x00000003000075a7 */ /* 0x0022a400080011ff */
[----:B--2---:R-:W-:Y:S05]  /*23b0*/  @!P0 NANOSLEEP.SYNCS 0x989680 ;  /* 0x009896800000895d */ /* 0x004fea0003900000 */
[----:B------:R-:W2:Y:S02]  /*23c0*/  @!P0 SYNCS.PHASECHK.TRANS64 P0, [R0+URZ], R3 ;  /* 0x00000003000085a7 */ /* 0x000ea400080010ff */
[----:B--2---:R-:W-:Y:S05]  /*23d0*/  @P0 EXIT ;  /* 0x000000000000094d */ /* 0x004fea0003800000 */
[----:B------:R-:W-:Y:S05]  /*23e0*/  BRA `(.L_x_38) ;  /* 0xfffffffc00ec7947 */ /* 0x000fea000383ffff */
.L_x_17:
[----:B------:R-:W-:-:S04]  /*23f0*/  UISETP.NE.AND UP1, UPT, UR37, URZ, UPT ;  /* 0x000000ff2500728c */ /* 0x000fc8000bf25270 */
[----:B------:R-:W-:-:S09]  /*2400*/  UISETP.NE.OR UP1, UPT, UR8, 0x1, UP1 ;  /* 0x000000010800788c */ /* 0x000fd20008f25670 */
[----:B------:R-:W-:Y:S05]  /*2410*/  BRA.U UP1, `(.L_x_39) ;  /* 0x0000000501487547 */ /* 0x000fea000b800000 */
[----:B------:R-:W-:Y:S01]  /*2420*/  ISETP.NE.AND P2, PT, R2, RZ, PT ;  /* 0x000000ff0200720c */ /* 0x000fe20003f45270 */
[----:B------:R-:W-:Y:S01]  /*2430*/  IMAD.MOV.U32 R12, RZ, RZ, 0x1 ;  /* 0x00000001ff0c7424 */ /* 0x000fe200078e00ff */
[----:B------:R-:W-:Y:S02]  /*2440*/  CS2R R10, SRZ ;  /* 0x00000000000a7805 */ /* 0x000fe4000001ff00 */
[----:B------:R-:W-:Y:S01]  /*2450*/  CS2R R8, SRZ ;  /* 0x0000000000087805 */ /* 0x000fe2000001ff00 */
[----:B------:R-:W-:Y:S01]  /*2460*/  UMOV UR4, 0x400 ;  /* 0x0000040000047882 */ /* 0x000fe20000000000 */
[----:B------:R-:W-:Y:S01]  /*2470*/  UMOV UR6, URZ ;  /* 0x000000ff00067c82 */ /* 0x000fe20008000000 */
[----:B------:R-:W-:-:S12]  /*2480*/  ULEA UR37, UR37, UR4, 0x18 ;  /* 0x0000000425257291 */ /* 0x000fd8000f8ec0ff */
.L_x_43:
[----:B------:R-:W-:Y:S02]  /*2490*/  LEA R0, R8, UR37, 0x3 ;  /* 0x0000002508007c11 */ /* 0x000fe4000f8e18ff */
[----:B------:R-:W-:-:S03]  /*24a0*/  SHF.L.U32 R5, R9, 0x1f, RZ ;  /* 0x0000001f09057819 */ /* 0x000fc600000006ff */
[----:B------:R-:W-:Y:S01]  /*24b0*/  VIADD R4, R0, 0xc0 ;  /* 0x000000c000047836 */ /* 0x000fe20000000000 */
[----:B------:R-:W1:Y:S02]  /*24c0*/  SYNCS.PHASECHK.TRANS64.TRYWAIT P0, [R0+URZ+0xb0], R5 ;  /* 0x0000b005000075a7 */ /* 0x000e6400080011ff */
[----:B-1----:R-:W-:Y:S05]  /*24d0*/  @!P0 BRA `(.L_x_40) ;  /* 0x0000003c007c8947 */ /* 0x002fea0003800000 */
.L_x_102:
[----:B------:R-:W-:Y:S01]  /*24e0*/  ULEA UR5, UR6, UR37, 0x3 ;  /* 0x0000002506057291 */ /* 0x000fe2000f8e18ff */
[----:B------:R-:W-:Y:S02]  /*24f0*/  PRMT R4, RZ, 0x654, R4 ;  /* 0x00000654ff047816 */ /* 0x000fe40000000004 */
[----:B-1----:R-:W-:Y:S01]  /*2500*/  SHF.L.U32 R5, R12, 0x1f, RZ ;  /* 0x0000001f0c057819 */ /* 0x002fe200000006ff */
[----:B------:R-:W-:Y:S01]  /*2510*/  UIADD3 UR4, UPT, UPT, UR5, 0x50, URZ ;  /* 0x0000005005047890 */ /* 0x000fe2000fffe0ff */
[----:B------:R1:W-:Y:S05]  /*2520*/  SYNCS.ARRIVE.TRANS64.RED.A1T0 RZ, [R4+URZ], RZ ;  /* 0x000000ff04ff79a7 */ /* 0x0003ea00081004ff */
[----:B------:R-:W-:Y:S01]  /*2530*/  IMAD.U32 R7, RZ, RZ, UR4 ;  /* 0x00000004ff077e24 */ /* 0x000fe2000f8e00ff */
[----:B------:R-:W2:Y:S04]  /*2540*/  SYNCS.PHASECHK.TRANS64.TRYWAIT P0, [UR5+0x60], R5 ;  /* 0x00006005ff0075a7 */ /* 0x000ea80008001105 */
[----:B------:R-:W-:Y:S01]  /*2550*/  PRMT R6, R2, 0x654, R7 ;  /* 0x0000065402067816 */ /* 0x000fe20000000007 */
[----:B-1----:R-:W-:Y:S01]  /*2560*/  @!P2 IMAD.MOV.U32 R4, RZ, RZ, 0x10 ;  /* 0x00000010ff04a424 */ /* 0x002fe200078e00ff */
[----:B--2---:R-:W-:Y:S06]  /*2570*/  @!P0 BRA `(.L_x_41) ;  /* 0x0000003c00688947 */ /* 0x004fec0003800000 */
.L_x_104:
[----:B------:R-:W-:Y:S01]  /*2580*/  ULEA UR4, UR6, UR37, 0x4 ;  /* 0x0000002506047291 */ /* 0x000fe2000f8e20ff */
[----:B------:R-:W-:Y:S01]  /*2590*/  SEL R3, R6, R3, !P2 ;  /* 0x0000000306037207 */ /* 0x000fe20005000000 */
[----:B------:R-:W-:Y:S01]  /*25a0*/  UIADD3 UR5, UPT, UPT, UR5, 0x50, URZ ;  /* 0x0000005005057890 */ /* 0x000fe2000fffe0ff */
[----:B-1----:R-:W-:Y:S01]  /*25b0*/  LEA R0, R11, UR37, 0x3 ;  /* 0x000000250b007c11 */ /* 0x002fe2000f8e18ff */
[----:B------:R-:W-:Y:S01]  /*25c0*/  UIADD3 UR4, UPT, UPT, UR4, 0xe0, URZ ;  /* 0x000000e004047890 */ /* 0x000fe2000fffe0ff */
[----:B------:R-:W-:Y:S01]  /*25d0*/  SHF.L.U32 R5, R10, 0x1f, RZ ;  /* 0x0000001f0a057819 */ /* 0x000fe200000006ff */
[----:B------:R1:W-:Y:S01]  /*25e0*/  @!P2 SYNCS.ARRIVE.TRANS64.RED RZ, [R3+URZ], R4 ;  /* 0x0000000403ffa9a7 */ /* 0x0003e200080004ff */
[----:B------:R-:W-:Y:S01]  /*25f0*/  UIADD3 UR6, UPT, UPT, UR6, 0x1, URZ ;  /* 0x0000000106067890 */ /* 0x000fe2000fffe0ff */
[----:B------:R-:W-:-:S03]  /*2600*/  VIADD R8, R8, 0x1 ;  /* 0x0000000108087836 */ /* 0x000fc60000000000 */
[----:B------:R-:W-:Y:S02]  /*2610*/  UISETP.NE.AND UP0, UPT, UR6, 0x2, UPT ;  /* 0x000000020600788c */ /* 0x000fe4000bf05270 */
[----:B------:R-:W-:Y:S06]  /*2620*/  UGETNEXTWORKID.BROADCAST [UR4], [UR5] ;  /* 0x00000000040073ca */ /* 0x000fec0008000100 */
[----:B------:R-:W-:Y:S01]  /*2630*/  USEL UR4, URZ, 0x1, UP0 ;  /* 0x00000001ff047887 */ /* 0x000fe20008000000 */
[----:B------:R-:W-:Y:S01]  /*2640*/  ISETP.NE.AND P0, PT, R8, 0x2, PT ;  /* 0x000000020800780c */ /* 0x000fe20003f05270 */
[----:B------:R-:W-:Y:S01]  /*2650*/  USEL UR6, UR6, URZ, UP0 ;  /* 0x000000ff06067287 */ /* 0x000fe20008000000 */
[----:B------:R-:W2:Y:S03]  /*2660*/  SYNCS.PHASECHK.TRANS64.TRYWAIT P1, [R0+URZ+0x50], R5 ;  /* 0x00005005000075a7 */ /* 0x000ea600080211ff */
[----:B------:R-:W-:Y:S01]  /*2670*/  LOP3.LUT R12, R12, UR4, RZ, 0x3c, !PT ;  /* 0x000000040c0c7c12 */ /* 0x000fe2000f8e3cff */
[----:B-12---:R-:W-:Y:S07]  /*2680*/  @!P1 BRA `(.L_x_42) ;  /* 0x0000003c003c9947 */ /* 0x006fee0003800000 */
.L_x_105:
[C---:B------:R-:W-:Y:S01]  /*2690*/  LEA R4, R11.reuse, UR37, 0x4 ;  /* 0x000000250b047c11 */ /* 0x040fe2000f8e20ff */
[----:B-1----:R-:W-:Y:S01]  /*26a0*/  VIADD R0, R0, 0x60 ;  /* 0x0000006000007836 */ /* 0x002fe20000000000 */
[----:B------:R-:W-:Y:S01]  /*26b0*/  SEL R8, R8, RZ, P0 ;  /* 0x000000ff08087207 */ /* 0x000fe20000000000 */
[----:B------:R-:W-:-:S03]  /*26c0*/  VIADD R11, R11, 0x1 ;  /* 0x000000010b0b7836 */ /* 0x000fc60000000000 */
[----:B------:R-:W1:Y:S01]  /*26d0*/  LDS.128 R4, [R4+0xe0] ;  /* 0x0000e00004047984 */ /* 0x000e620000000c00 */
[----:B------:R-:W-:Y:S02]  /*26e0*/  PRMT R0, RZ, 0x654, R0 ;  /* 0x00000654ff007816 */ /* 0x000fe40000000000 */
[C---:B------:R-:W-:Y:S01]  /*26f0*/  ISETP.NE.AND P1, PT, R11.reuse, 0x2, PT ;  /* 0x000000020b00780c */ /* 0x040fe20003f25270 */
[----:B------:R-:W-:Y:S01]  /*2700*/  @!PT LDS RZ, [RZ] ;  /* 0x00000000fffff984 */ /* 0x000fe20000000800 */
[----:B------:R-:W-:Y:S01]  /*2710*/  @!PT LDS RZ, [RZ] ;  /* 0x00000000fffff984 */ /* 0x000fe20000000800 */
[----:B------:R-:W-:Y:S01]  /*2720*/  @!PT LDS RZ, [RZ] ;  /* 0x00000000fffff984 */ /* 0x000fe20000000800 */
[----:B------:R-:W-:Y:S01]  /*2730*/  @!PT LDS RZ, [RZ] ;  /* 0x00000000fffff984 */ /* 0x000fe20000000800 */
[----:B------:R2:W-:Y:S06]  /*2740*/  MEMBAR.ALL.CTA ;  /* 0x0000000000007992 */ /* 0x0005ec0000008000 */
[----:B--2---:R-:W2:Y:S01]  /*2750*/  FENCE.VIEW.ASYNC.S ;  /* 0x00000000000073c6 */ /* 0x004ea20000000000 */
[----:B------:R-:W-:Y:S01]  /*2760*/  SEL R11, R11, RZ, P1 ;  /* 0x000000ff0b0b7207 */ /* 0x000fe20000800000 */
[----:B--2---:R2:W-:Y:S01]  /*2770*/  SYNCS.ARRIVE.TRANS64.RED.A1T0 RZ, [R0+URZ], RZ ;  /* 0x000000ff00ff79a7 */ /* 0x0045e200081004ff */
[----:B-1----:R-:W-:-:S02]  /*2780*/  LOP3.LUT P3, RZ, R6, 0x1, RZ, 0xc0, !PT ;  /* 0x0000000106ff7812 */ /* 0x002fc4000786c0ff */
[----:B------:R-:W-:-:S04]  /*2790*/  SEL R5, RZ, 0x1, P1 ;  /* 0x00000001ff057807 */ /* 0x000fc80000800000 */
[----:B------:R-:W-:Y:S02]  /*27a0*/  LOP3.LUT R10, R10, R5, RZ, 0x3c, !PT ;  /* 0x000000050a0a7212 */ /* 0x000fe400078e3cff */
[----:B--2---:R-:W-:-:S04]  /*27b0*/  SEL R0, RZ, 0x1, P0 ;  /* 0x00000001ff007807 */ /* 0x004fc80000000000 */
[----:B------:R-:W-:Y:S01]  /*27c0*/  LOP3.LUT R9, R9, R0, RZ, 0x3c, !PT ;  /* 0x0000000009097212 */ /* 0x000fe200078e3cff */
[----:B------:R-:W-:Y:S06]  /*27d0*/  @P3 BRA `(.L_x_43) ;  /* 0xfffffffc002c3947 */ /* 0x000fec000383ffff */
[----:B------:R-:W-:Y:S01]  /*27e0*/  ULEA UR5, UR6, UR37, 0x3 ;  /* 0x0000002506057291 */ /* 0x000fe2000f8e18ff */
[----:B------:R-:W-:-:S08]  /*27f0*/  SHF.L.U32 R3, R12, 0x1f, RZ ;  /* 0x0000001f0c037819 */ /* 0x000fd000000006ff */
[----:B------:R-:W1:Y:S02]  /*2800*/  SYNCS.PHASECHK.TRANS64 P0, [UR5+0x60], R3 ;  /* 0x00006003ff0075a7 */ /* 0x000e640008001005 */
[----:B-1----:R-:W-:Y:S05]  /*2810*/  @P0 BRA `(.L_x_44) ;  /* 0x0000000000080947 */ /* 0x002fea0003800000 */
[----:B------:R-:W1:Y:S02]  /*2820*/  SYNCS.PHASECHK.TRANS64.TRYWAIT P0, [UR5+0x60], R3 ;  /* 0x00006003ff0075a7 */ /* 0x000e640008001105 */
[----:B-1----:R-:W-:Y:S05]  /*2830*/  @!P0 BRA `(.L_x_45) ;  /* 0x0000003800e48947 */ /* 0x002fea0003800000 */
.L_x_44:
[----:B------:R-:W-:-:S04]  /*2840*/  UIADD3 UR4, UPT, UPT, UR6, 0x1, URZ ;  /* 0x0000000106047890 */ /* 0x000fc8000fffe0ff */
[----:B------:R-:W-:-:S04]  /*2850*/  UISETP.NE.AND UP0, UPT, UR4, 0x2, UPT ;  /* 0x000000020400788c */ /* 0x000fc8000bf05270 */
[----:B------:R-:W-:Y:S02]  /*2860*/  USEL UR7, URZ, 0x1, UP0 ;  /* 0x00000001ff077887 */ /* 0x000fe40008000000 */
[----:B------:R-:W-:-:S04]  /*2870*/  USEL UR4, UR4, URZ, UP0 ;  /* 0x000000ff04047287 */ /* 0x000fc80008000000 */
[----:B------:R-:W-:Y:S01]  /*2880*/  ULEA UR4, UR4, UR37, 0x3 ;  /* 0x0000002504047291 */ /* 0x000fe2000f8e18ff */
[----:B-1----:R-:W-:-:S04]  /*2890*/  LOP3.LUT R3, R12, UR7, RZ, 0x3c, !PT ;  /* 0x000000070c037c12 */ /* 0x002fc8000f8e3cff */
[----:B------:R-:W-:-:S04]  /*28a0*/  SHF.L.U32 R0, R3, 0x1f, RZ ;  /* 0x0000001f03007819 */ /* 0x000fc800000006ff */
[----:B------:R-:W1:Y:S02]  /*28b0*/  SYNCS.PHASECHK.TRANS64 P0, [UR4+0x60], R0 ;  /* 0x00006000ff0075a7 */ /* 0x000e640008001004 */
[----:B-1----:R-:W-:Y:S05]  /*28c0*/  @P0 EXIT ;  /* 0x000000000000094d */ /* 0x002fea0003800000 */
[----:B------:R-:W-:Y:S02]  /*28d0*/  SHF.L.U32 R3, R3, 0x1f, RZ ;  /* 0x0000001f03037819 */ /* 0x000fe400000006ff */
[----:B------:R-:W-:-:S07]  /*28e0*/  MOV R0, UR4 ;  /* 0x0000000400007c02 */ /* 0x000fce0008000f00 */
.L_x_46:
[----:B-1----:R1:W2:Y:S02]  /*28f0*/  SYNCS.PHASECHK.TRANS64.TRYWAIT P0, [R0+URZ+0x60], R3 ;  /* 0x00006003000075a7 */ /* 0x0022a400080011ff */
[----:B--2---:R-:W-:Y:S05]  /*2900*/  @!P0 NANOSLEEP.SYNCS 0x989680 ;  /* 0x009896800000895d */ /* 0x004fea0003900000 */
[----:B------:R-:W2:Y:S02]  /*2910*/  @!P0 SYNCS.PHASECHK.TRANS64 P0, [R0+URZ+0x60], R3 ;  /* 0x00006003000085a7 */ /* 0x000ea400080010ff */
[----:B--2---:R-:W-:Y:S05]  /*2920*/  @P0 EXIT ;  /* 0x000000000000094d */ /* 0x004fea0003800000 */
[----:B------:R-:W-:Y:S05]  /*2930*/  BRA `(.L_x_46) ;  /* 0xfffffffc00ec7947 */ /* 0x000fea000383ffff */
.L_x_39:
[----:B------:R-:W-:-:S09]  /*2940*/  UISETP.NE.AND UP1, UPT, UR8, URZ, UPT ;  /* 0x000000ff0800728c */ /* 0x000fd2000bf25270 */
[----:B------:R-:W-:Y:S05]  /*2950*/  BRA.U UP1, `(.L_x_47) ;  /* 0x0000000d01cc7547 */ /* 0x000fea000b800000 */
[----:B------:R-:W-:Y:S01]  /*2960*/  UMOV UR4, 0x40 ;  /* 0x0000004000047882 */ /* 0x000fe20000000000 */
[----:B------:R-:W-:Y:S01]  /*2970*/  NOP ;  /* 0x0000000000007918 */ /* 0x000fe20000000000 */
[----:B------:R-:W-:Y:S01]  /*2980*/  ULEA UR4, UR37, UR4, 0x18 ;  /* 0x0000000425047291 */ /* 0x000fe2000f8ec0ff */
[----:B------:R-:W-:Y:S02]  /*2990*/  UMOV UR5, 0x400 ;  /* 0x0000040000057882 */ /* 0x000fe40000000000 */
[----:B------:R-:W-:-:S06]  /*29a0*/  ULEA UR37, UR37, UR5, 0x18 ;  /* 0x0000000525257291 */ /* 0x000fcc000f8ec0ff */
[----:B------:R-:W1:Y:S02]  /*29b0*/  LDS.U8 R0, [UR4+0x1c] ;  /* 0x00001c04ff007984 */ /* 0x000e640008000000 */
[----:B-1----:R-:W-:-:S13]  /*29c0*/  ISETP.NE.AND P0, PT, R0, RZ, PT ;  /* 0x000000ff0000720c */ /* 0x002fda0003f05270 */
[----:B------:R-:W-:Y:S05]  /*29d0*/  @P0 BRA `(.L_x_48) ;  /* 0x0000000000580947 */ /* 0x000fea0003800000 */
[----:B------:R-:W-:-:S13]  /*29e0*/  ELECT P0, URZ, PT ;  /* 0x0000000000ff782f */ /* 0x000fda0003800000 */
[----:B------:R-:W-:Y:S05]  /*29f0*/  @!P0 BRA `(.L_x_49) ;  /* 0x0000000000608947 */ /* 0x000fea0003800000 */
[----:B------:R-:W-:Y:S01]  /*2a00*/  UMOV UR5, 0x10 ;  /* 0x0000001000057882 */ /* 0x000fe20000000000 */
[----:B------:R-:W-:Y:S01]  /*2a10*/  HFMA2 R0, -RZ, RZ, 0, 5.9604644775390625e-08 ;  /* 0x00000001ff007431 */ /* 0x000fe200000001ff */
[----:B------:R-:W-:-:S03]  /*2a20*/  MOV R2, 0xffff ;  /* 0x0000ffff00027802 */ /* 0x000fc60000000f00 */
[----:B------:R-:W-:Y:S04]  /*2a30*/  DEPBAR.LE SB1, 0x36 ;  /* 0x00009d800000791a */ /* 0x000fe80000000000 */
[----:B------:R-:W1:Y:S02]  /*2a40*/  UTCATOMSWS.FIND_AND_SET.ALIGN UP0, UR5, UR5 ;  /* 0x00000005000575e3 */ /* 0x000e640008000800 */
[----:B-1----:R-:W-:Y:S01]  /*2a50*/  MOV R3, UR5 ;  /* 0x0000000500037c02 */ /* 0x002fe20008000f00 */
[----:B------:R-:W-:Y:S06]  /*2a60*/  BRA.U UP0, `(.L_x_50) ;  /* 0x0000000100187547 */ /* 0x000fec000b800000 */
.L_x_51:
[----:B------:R-:W-:Y:S05]  /*2a70*/  NANOSLEEP 0x64 ;  /* 0x000000640000795d */ /* 0x000fea0003800000 */
[----:B------:R-:W-:-:S05]  /*2a80*/  UMOV UR5, 0x10 ;  /* 0x0000001000057882 */ /* 0x000fca0000000000 */
[----:B------:R-:W-:Y:S04]  /*2a90*/  DEPBAR.LE SB1, 0x36 ;  /* 0x00009d800000791a */ /* 0x000fe80000000000 */
[----:B------:R-:W1:Y:S02]  /*2aa0*/  UTCATOMSWS.FIND_AND_SET.ALIGN UP0, UR5, UR5 ;  /* 0x00000005000575e3 */ /* 0x000e640008000800 */
[----:B-1----:R-:W-:Y:S01]  /*2ab0*/  MOV R3, UR5 ;  /* 0x0000000500037c02 */ /* 0x002fe20008000f00 */
[----:B------:R-:W-:Y:S05]  /*2ac0*/  BRA.U !UP0, `(.L_x_51) ;  /* 0xfffffffd08e87547 */ /* 0x000fea000b83ffff */
.L_x_50:
[-C--:B------:R-:W-:Y:S02]  /*2ad0*/  SHF.L.U32 R2, R2, R3.reuse, RZ ;  /* 0x0000000302027219 */ /* 0x080fe400000006ff */
[----:B------:R-:W-:Y:S01]  /*2ae0*/  SHF.L.U32 R0, R0, R3, RZ ;  /* 0x0000000300007219 */ /* 0x000fe200000006ff */
[----:B------:R-:W-:Y:S02]  /*2af0*/  IMAD.SHL.U32 R3, R3, 0x20, RZ ;  /* 0x0000002003037824 */ /* 0x000fe400078e00ff */
[----:B------:R1:W-:Y:S04]  /*2b00*/  ATOMS.OR RZ, [UR4+0x14], R2 ;  /* 0x00001402ffff798c */ /* 0x0003e8000b000004 */
[----:B------:R1:W-:Y:S04]  /*2b10*/  ATOMS.OR RZ, [UR4+0x18], R0 ;  /* 0x00001800ffff798c */ /* 0x0003e8000b000004 */
[----:B------:R1:W-:Y:S01]  /*2b20*/  STS [UR37+0x100], R3 ;  /* 0x00010003ff007988 */ /* 0x0003e20008000825 */
[----:B------:R-:W-:Y:S05]  /*2b30*/  BRA `(.L_x_49) ;  /* 0x0000000000107947 */ /* 0x000fea0003800000 */
.L_x_48:
[----:B------:R-:W-:Y:S02]  /*2b40*/  MOV R0, 0xffffffff ;  /* 0xffffffff00007802 */ /* 0x000fe40000000f00 */
[----:B------:R-:W-:-:S03]  /*2b50*/  MOV R2, 0x2b80 ;  /* 0x00002b8000027802 */ /* 0x000fc60000000f00 */
[----:B------:R1:W-:Y:S04]  /*2b60*/  STS [UR37+0x100], R0 ;  /* 0x00010000ff007988 */ /* 0x0003e80008000825 */
[----:B-1-3-5:R-:W-:Y:S05]  /*2b70*/  CALL.REL.NOINC `($__internal_1_$__cuda_sm10x_tcgen05_guardrail_trap_phase_invalid_during_alloc) ;  /* 0x0000003c00607944 */ /* 0x02afea0003c00000 */
.L_x_49:
[----:B------:R-:W-:Y:S05]  /*2b80*/  WARPSYNC.ALL ;  /* 0x0000000000007948 */ /* 0x000fea0003800000 */
[----:B------:R-:W2:Y:S01]  /*2b90*/  S2UR UR5, SR_CgaCtaId ;  /* 0x00000000000579c3 */ /* 0x000ea20000008800 */
[----:B------:R-:W-:Y:S01]  /*2ba0*/  UMOV UR4, 0x400 ;  /* 0x0000040000047882 */ /* 0x000fe20000000000 */
[----:B------:R-:W-:-:S06]  /*2bb0*/  NOP ;  /* 0x0000000000007918 */ /* 0x000fcc0000000000 */
[----:B------:R-:W-:Y:S06]  /*2bc0*/  BAR.ARV 0x6, 0xa0 ;  /* 0x0182800000007b1d */ /* 0x000fec0000002000 */
[----:B------:R-:W4:Y:S01]  /*2bd0*/  LDCU UR7, c[0x0][0x38c] ;  /* 0x00007180ff0777ac */ /* 0x000f220008000800 */
[----:B------:R-:W-:Y:S01]  /*2be0*/  IMAD.MOV.U32 R11, RZ, RZ, 0x1 ;  /* 0x00000001ff0b7424 */ /* 0x000fe200078e00ff */
[----:B------:R-:W-:Y:S01]  /*2bf0*/  CS2R R8, SRZ ;  /* 0x0000000000087805 */ /* 0x000fe2000001ff00 */
[----:B------:R-:W-:Y:S01]  /*2c00*/  IMAD.MOV.U32 R10, RZ, RZ, RZ ;  /* 0x000000ffff0a7224 */ /* 0x000fe200078e00ff */
[----:B------:R-:W3:Y:S01]  /*2c10*/  LDCU UR6, c[0x0][0x38c] ;  /* 0x00007180ff0677ac */ /* 0x000ee20008000800 */
[----:B------:R-:W-:Y:S01]  /*2c20*/  UMOV UR15, URZ ;  /* 0x000000ff000f7c82 */ /* 0x000fe20008000000 */
[----:B------:R-:W-:Y:S01]  /*2c30*/  UMOV UR14, URZ ;  /* 0x000000ff000e7c82 */ /* 0x000fe20008000000 */
[----:B--2---:R-:W-:Y:S01]  /*2c40*/  ULEA UR5, UR5, UR4, 0x18 ;  /* 0x0000000405057291 */ /* 0x004fe2000f8ec0ff */
[----:B------:R-:W-:Y:S01]  /*2c50*/  UMOV UR24, 0x0 ;  /* 0x0000000000187882 */ /* 0x000fe20000000000 */
[----:B------:R-:W-:-:S02]  /*2c60*/  UMOV UR25, 0x4100010 ;  /* 0x0410001000197882 */ /* 0x000fc40000000000 */
[----:B------:R-:W-:Y:S02]  /*2c70*/  UIADD3 UR10, UPT, UPT, UR5, 0x2400, URZ ;  /* 0x00002400050a7890 */ /* 0x000fe4000fffe0ff */
[----:B------:R-:W-:Y:S02]  /*2c80*/  UIADD3 UR11, UPT, UPT, UR5, 0x8400, URZ ;  /* 0x00008400050b7890 */ /* 0x000fe4000fffe0ff */
[----:B----4-:R-:W-:Y:S01]  /*2c90*/  UIADD3 UR7, UPT, UPT, UR7, 0x7f, URZ ;  /* 0x0000007f07077890 */ /* 0x010fe2000fffe0ff */
[----:B-1----:R-:W1:Y:S01]  /*2ca0*/  LDS R0, [UR5+0x100] ;  /* 0x00010005ff007984 */ /* 0x002e620008000800 */
[----:B------:R-:W-:Y:S02]  /*2cb0*/  USHF.R.U32.HI UR10, URZ, 0x4, UR10 ;  /* 0x00000004ff0a7899 */ /* 0x000fe4000801160a */
[----:B------:R-:W-:Y:S02]  /*2cc0*/  USHF.R.S32.HI UR4, URZ, 0x1f, UR7 ;  /* 0x0000001fff047899 */ /* 0x000fe40008011407 */
[----:B------:R-:W-:-:S02]  /*2cd0*/  USHF.R.U32.HI UR11, URZ, 0x4, UR11 ;  /* 0x00000004ff0b7899 */ /* 0x000fc4000801160b */
[----:B------:R-:W-:Y:S02]  /*2ce0*/  ULEA.HI UR4, UR4, UR7, URZ, 0x7 ;  /* 0x0000000704047291 */ /* 0x000fe4000f8f38ff */
[----:B------:R-:W-:Y:S02]  /*2cf0*/  ULOP3.LUT UR10, UR10, 0x3fff, URZ, 0xc0, !UPT ;  /* 0x00003fff0a0a7892 */ /* 0x000fe4000f8ec0ff */
[----:B------:R-:W-:Y:S02]  /*2d00*/  USHF.R.S32.HI UR4, URZ, 0x7, UR4 ;  /* 0x00000007ff047899 */ /* 0x000fe40008011404 */
[----:B------:R-:W-:Y:S02]  /*2d10*/  ULOP3.LUT UR11, UR11, 0x3fff, URZ, 0xc0, !UPT ;  /* 0x00003fff0b0b7892 */ /* 0x000fe4000f8ec0ff */
[----:B------:R-:W-:Y:S01]  /*2d20*/  UISETP.LT.AND UP0, UPT, UR4, 0x1, UPT ;  /* 0x000000010400788c */ /* 0x000fe2000bf01270 */
[----:B------:R-:W-:Y:S01]  /*2d30*/  UMOV UR22, 0x0 ;  /* 0x0000000000167882 */ /* 0x000fe20000000000 */
[----:B------:R-:W-:-:S02]  /*2d40*/  UMOV UR23, 0x4100010 ;  /* 0x0410001000177882 */ /* 0x000fc40000000000 */
[----:B------:R-:W-:Y:S02]  /*2d50*/  USEL UR9, UR4, 0x1, !UP0 ;  /* 0x0000000104097887 */ /* 0x000fe4000c000000 */
[----:B------:R-:W-:Y:S02]  /*2d60*/  ULOP3.LUT UR10, UR10, 0x10000, URZ, 0xfc, !UPT ;  /* 0x000100000a0a7892 */ /* 0x000fe4000f8efcff */
[----:B------:R-:W-:Y:S02]  /*2d70*/  ULOP3.LUT UR11, UR11, 0x10000, URZ, 0xfc, !UPT ;  /* 0x000100000b0b7892 */ /* 0x000fe4000f8efcff */
[----:B------:R-:W-:Y:S02]  /*2d80*/  UIADD3 UR9, UPT, UPT, -UR9, URZ, URZ ;  /* 0x000000ff09097290 */ /* 0x000fe4000fffe1ff */
[----:B---3--:R-:W-:Y:S01]  /*2d90*/  UISETP.GE.AND UP3, UPT, UR6, 0x1, UPT ;  /* 0x000000010600788c */ /* 0x008fe2000bf66270 */
[----:B------:R-:W-:Y:S01]  /*2da0*/  UMOV UR20, 0x0 ;  /* 0x0000000000147882 */ /* 0x000fe20000000000 */
[----:B------:R-:W-:Y:S01]  /*2db0*/  UMOV UR21, 0x4100010 ;  /* 0x0410001000157882 */ /* 0x000fe20000000000 */
[----:B------:R-:W-:Y:S01]  /*2dc0*/  UMOV UR18, 0x0 ;  /* 0x0000000000127882 */ /* 0x000fe20000000000 */
[----:B------:R-:W-:Y:S01]  /*2dd0*/  UMOV UR19, 0x4100010 ;  /* 0x0410001000137882 */ /* 0x000fe20000000000 */
[----:B-1----:R-:W-:-:S15]  /*2de0*/  R2UR UR16, R0 ;  /* 0x00000000001072ca */ /* 0x002fde00000e0000 */
.L_x_58:
[----:B------:R-:W-:Y:S02]  /*2df0*/  LEA R0, R10, UR5, 0x3 ;  /* 0x000000050a007c11 */ /* 0x000fe4000f8e18ff */
[----:B------:R-:W-:Y:S02]  /*2e00*/  SHF.L.U32 R5, R9, 0x1f, RZ ;  /* 0x0000001f09057819 */ /* 0x000fe400000006ff */
[----:B------:R-:W-:Y:S01]  /*2e10*/  PLOP3.LUT P0, PT, PT, PT, UP3, 0x80, 0x8 ;  /* 0x000000000008781c */ /* 0x000fe20003f0f038 */
[----:B------:R-:W-:Y:S01]  /*2e20*/  VIADD R3, R0, 0x60 ;  /* 0x0000006000037836 */ /* 0x000fe20000000000 */
[----:B-1----:R-:W1:Y:S02]  /*2e30*/  SYNCS.PHASECHK.TRANS64.TRYWAIT P1, [R0+URZ+0x50], R5 ;  /* 0x00005005000075a7 */ /* 0x002e6400080211ff */
[----:B-1-3--:R-:W-:Y:S09]  /*2e40*/  @!P1 BRA `(.L_x_52) ;  /* 0x0000003400789947 */ /* 0x00aff20003800000 */
.L_x_107:
[----:B------:R-:W-:Y:S01]  /*2e50*/  LEA R4, R10, UR5, 0x4 ;  /* 0x000000050a047c11 */ /* 0x000fe2000f8e20ff */
[----:B------:R-:W-:Y:S01]  /*2e60*/  @UP3 ULEA UR6, UR14, UR5, 0x3 ;  /* 0x000000050e063291 */ /* 0x000fe2000f8e18ff */
[----:B------:R-:W-:Y:S01]  /*2e70*/  PLOP3.LUT P2, PT, PT, PT, PT, 0x80, 0x8 ;  /* 0x000000000008781c */ /* 0x000fe20003f4f070 */
[----:B------:R-:W-:Y:S01]  /*2e80*/  ULEA UR7, UR15, UR5, 0x3 ;  /* 0x000000050f077291 */ /* 0x000fe2000f8e18ff */
[----:B------:R-:W-:Y:S02]  /*2e90*/  PRMT R3, RZ, 0x654, R3 ;  /* 0x00000654ff037816 */ /* 0x000fe40000000003 */
[----:B-1----:R-:W1:Y:S01]  /*2ea0*/  LDS.128 R4, [R4+0xe0] ;  /* 0x0000e00004047984 */ /* 0x002e620000000c00 */
[----:B------:R-:W-:Y:S02]  /*2eb0*/  @P0 SHF.L.U32 R2, R8, 0x1f, RZ ;  /* 0x0000001f08020819 */ /* 0x000fe400000006ff */
[----:B------:R-:W-:Y:S01]  /*2ec0*/  SHF.L.U32 R0, R11, 0x1f, RZ ;  /* 0x0000001f0b007819 */ /* 0x000fe200000006ff */
[----:B------:R-:W-:Y:S01]  /*2ed0*/  @!PT LDS RZ, [RZ] ;  /* 0x00000000fffff984 */ /* 0x000fe20000000800 */
[----:B------:R-:W-:Y:S01]  /*2ee0*/  @!PT LDS RZ, [RZ] ;  /* 0x00000000fffff984 */ /* 0x000fe20000000800 */
[----:B------:R-:W-:Y:S01]  /*2ef0*/  @!PT LDS RZ, [RZ] ;  /* 0x00000000fffff984 */ /* 0x000fe20000000800 */
[----:B------:R-:W-:Y:S01]  /*2f00*/  @!PT LDS RZ, [RZ] ;  /* 0x00000000fffff984 */ /* 0x000fe20000000800 */
[----:B------:R2:W-:Y:S06]  /*2f10*/  MEMBAR.ALL.CTA ;  /* 0x0000000000007992 */ /* 0x0005ec0000008000 */
[----:B--2---:R-:W2:Y:S02]  /*2f20*/  FENCE.VIEW.ASYNC.S ;  /* 0x00000000000073c6 */ /* 0x004ea40000000000 */
[----:B--2---:R2:W-:Y:S01]  /*2f30*/  SYNCS.ARRIVE.TRANS64.RED.A1T0 RZ, [R3+URZ], RZ ;  /* 0x000000ff03ff79a7 */ /* 0x0045e200081004ff */
[----:B------:R2:W3:Y:S01]  /*2f40*/  @P0 SYNCS.PHASECHK.TRANS64.TRYWAIT P2, [UR6], R2 ;  /* 0x00000002ff0005a7 */ /* 0x0004e20008041106 */
[----:B------:R-:W-:Y:S01]  /*2f50*/  ULEA.HI UR6, UR15, UR15, URZ, 0x1 ;  /* 0x0000000f0f067291 */ /* 0x000fe2000f8f08ff */
[----:B-1----:R-:W-:-:S03]  /*2f60*/  LOP3.LUT P1, RZ, R6, 0x1, RZ, 0xc0, !PT ;  /* 0x0000000106ff7812 */ /* 0x002fc6000782c0ff */
[----:B------:R-:W-:Y:S02]  /*2f70*/  USHF.L.U32 UR8, UR6, 0x5, URZ ;  /* 0x0000000506087899 */ /* 0x000fe400080006ff */
[----:B------:R-:W-:Y:S02]  /*2f80*/  ULOP3.LUT UR6, UR6, 0xffe, URZ, 0xc0, !UPT ;  /* 0x00000ffe06067892 */ /* 0x000fe4000f8ec0ff */
[----:B------:R-:W-:Y:S02]  /*2f90*/  ULOP3.LUT UR8, UR8, 0xffffffc0, URZ, 0xc0, !UPT ;  /* 0xffffffc008087892 */ /* 0x000fe4000f8ec0ff */
[----:B------:R-:W-:Y:S02]  /*2fa0*/  UIADD3 UR6, UPT, UPT, -UR6, UR15, URZ ;  /* 0x0000000f06067290 */ /* 0x000fe4000fffe1ff */
[----:B------:R-:W-:Y:S01]  /*2fb0*/  UIADD3 UR8, UPT, UPT, UR16, UR8, URZ ;  /* 0x0000000810087290 */ /* 0x000fe2000fffe0ff */
[----:B------:R-:W1:Y:S03]  /*2fc0*/  SYNCS.PHASECHK.TRANS64.TRYWAIT P0, [UR7+0x90], R0 ;  /* 0x00009000ff0075a7 */ /* 0x000e660008001107 */
[----:B------:R-:W-:Y:S01]  /*2fd0*/  ULEA UR8, UR6, UR8, 0x14 ;  /* 0x0000000806087291 */ /* 0x000fe2000f8ea0ff */
[----:B-123--:R-:W-:Y:S11]  /*2fe0*/  @!P0 BRA `(.L_x_53) ;  /* 0x0000003400248947 */ /* 0x00eff60003800000 */
.L_x_109:
[----:B------:R-:W-:Y:S01]  /*2ff0*/  IADD3 R10, PT, PT, R10, 0x1, RZ ;  /* 0x000000010a0a7810 */ /* 0x000fe20007ffe0ff */
[----:B------:R-:W-:Y:S06]  /*3000*/  BRA.U !UP3, `(.L_x_54) ;  /* 0x000000010bc07547 */ /* 0x000fec000b800000 */
[----:B------:R-:W-:Y:S01]  /*3010*/  UPLOP3.LUT UP4, UPT, UPT, UPT, UPT, 0x40, 0x4 ;  /* 0x000000000004789c */ /* 0x000fe20003f8e870 */
[----:B------:R-:W-:Y:S01]  /*3020*/  UMOV UR13, UR9 ;  /* 0x00000009000d7c82 */ /* 0x000fe20008000000 */
[----:B------:R-:W-:Y:S01]  /*3030*/  UMOV UR12, UR4 ;  /* 0x00000004000c7c82 */ /* 0x000fe20008000000 */
[----:B------:R-:W-:-:S08]  /*3040*/  UMOV UR17, UR14 ;  /* 0x0000000e00117c82 */ /* 0x000fd00008000000 */
.L_x_57:
[----:B------:R-:W-:Y:S02]  /*3050*/  UIADD3 UR13, UPT, UPT, UR13, 0x1, URZ ;  /* 0x000000010d0d7890 */ /* 0x000fe4000fffe0ff */
[----:B--2---:R-:W-:Y:S02]  /*3060*/  ULEA UR6, UR17, UR5, 0x3 ;  /* 0x0000000511067291 */ /* 0x004fe4000f8e18ff */
[----:B------:R-:W-:Y:S01]  /*3070*/  UISETP.NE.AND UP0, UPT, UR13, URZ, UPT ;  /* 0x000000ff0d00728c */ /* 0x000fe2000bf05270 */
[----:B---3--:R-:W-:Y:S10]  /*3080*/  @P2 BRA `(.L_x_55) ;  /* 0x00000000000c2947 */ /* 0x008ff40003800000 */
[----:B-1----:R-:W-:Y:S04]  /*3090*/  SHF.L.U32 R3, R8, 0x1f, RZ ;  /* 0x0000001f08037819 */ /* 0x002fe800000006ff */
[----:B------:R-:W1:Y:S02]  /*30a0*/  SYNCS.PHASECHK.TRANS64.TRYWAIT P0, [UR6], R3 ;  /* 0x00000003ff0075a7 */ /* 0x000e640008001106 */
[----:B-1----:R-:W-:Y:S05]  /*30b0*/  @!P0 BRA `(.L_x_56) ;  /* 0x0000003400088947 */ /* 0x002fea0003800000 */
.L_x_55:
[----:B------:R-:W-:Y:S01]  /*30c0*/  UISETP.NE.AND UP1, UPT, UR12, 0x1, UPT ;  /* 0x000000010c00788c */ /* 0x000fe2000bf25270 */
[----:B------:R-:W-:Y:S01]  /*30d0*/  PLOP3.LUT P2, PT, PT, PT, PT, 0x80, 0x8 ;  /* 0x000000000008781c */ /* 0x000fe20003f4f070 */
[----:B------:R-:W-:Y:S02]  /*30e0*/  UIADD3 UR14, UPT, UPT, UR17, 0x1, URZ ;  /* 0x00000001110e7890 */ /* 0x000fe4000fffe0ff */
[----:B------:R-:W-:Y:S02]  /*30f0*/  ULEA UR28, UR17, UR11, 0x9 ;  /* 0x0000000b111c7291 */ /* 0x000fe4000f8e48ff */
[----:B------:R-:W-:Y:S01]  /*3100*/  UISETP.NE.AND UP2, UPT, UR14, 0x3, UPT ;  /* 0x000000030e00788c */ /* 0x000fe2000bf45270 */
[----:B------:R-:W-:Y:S01]  /*3110*/  PLOP3.LUT P0, PT, PT, PT, UP1, 0x80, 0x8 ;  /* 0x000000000008781c */ /* 0x000fe20003f0f018 */
[----:B------:R-:W-:Y:S02]  /*3120*/  UIADD3 UR40, UPT, UPT, UR28, 0x2, URZ ;  /* 0x000000021c287890 */ /* 0x000fe4000fffe0ff */
[----:B------:R-:W-:Y:S02]  /*3130*/  USEL UR27, URZ, 0x1, UP2 ;  /* 0x00000001ff1b7887 */ /* 0x000fe40009000000 */
[----:B------:R-:W-:Y:S02]  /*3140*/  USEL UR14, UR14, URZ, UP2 ;  /* 0x000000ff0e0e7287 */ /* 0x000fe40009000000 */
[----:B------:R-:W-:Y:S02]  /*3150*/  UIADD3 UR36, UPT, UPT, UR28, 0x4, URZ ;  /* 0x000000041c247890 */ /* 0x000fe4000fffe0ff */
[----:B------:R-:W-:Y:S01]  /*3160*/  @UP1 ULEA UR26, UR14, UR5, 0x3 ;  /* 0x000000050e1a1291 */ /* 0x000fe2000f8e18ff */
[----:B------:R-:W-:Y:S01]  /*3170*/  LOP3.LUT R8, R8, UR27, RZ, 0x3c, !PT ;  /* 0x0000001b08087c12 */ /* 0x000fe2000f8e3cff */
[----:B------:R-:W-:Y:S02]  /*3180*/  UIADD3 UR32, UPT, UPT, UR28, 0x6, URZ ;  /* 0x000000061c207890 */ /* 0x000fe4000fffe0ff */
[----:B------:R-:W-:Y:S01]  /*3190*/  UIADD3 UR6, UPT, UPT, UR6, 0x18, URZ ;  /* 0x0000001806067890 */ /* 0x000fe2000fffe0ff */
[----:B-1----:R-:W-:Y:S01]  /*31a0*/  @P0 SHF.L.U32 R0, R8, 0x1f, RZ ;  /* 0x0000001f08000819 */ /* 0x002fe200000006ff */
[----:B------:R-:W-:Y:S01]  /*31b0*/  UIADD3 UR12, UPT, UPT, UR12, -0x1, URZ ;  /* 0xffffffff0c0c7890 */ /* 0x000fe2000fffe0ff */
[----:B------:R-:W-:Y:S02]  /*31c0*/  UMOV UR29, 0x40004040 ;  /* 0x40004040001d7882 */ /* 0x000fe40000000000 */
[----:B------:R2:W3:Y:S01]  /*31d0*/  @P0 SYNCS.PHASECHK.TRANS64.TRYWAIT P2, [UR26], R0 ;  /* 0x00000000ff0005a7 */ /* 0x0004e2000804111a */
[----:B------:R-:W-:Y:S01]  /*31e0*/  ULEA UR26, UR17, UR10, 0x9 ;  /* 0x0000000a111a7291 */ /* 0x000fe2000f8e48ff */
[----:B------:R-:W-:Y:S01]  /*31f0*/  UMOV UR27, 0x40004040 ;  /* 0x40004040001b7882 */ /* 0x000fe20000000000 */
[----:B------:R-:W-:Y:S02]  /*3200*/  UMOV UR41, 0x40004040 ;  /* 0x4000404000297882 */ /* 0x000fe40000000000 */
[----:B------:R-:W-:Y:S02]  /*3210*/  UIADD3 UR38, UPT, UPT, UR26, 0x2, URZ ;  /* 0x000000021a267890 */ /* 0x000fe4000fffe0ff */
[----:B------:R-:W-:Y:S02]  /*3220*/  UIADD3 UR34, UPT, UPT, UR26, 0x4, URZ ;  /* 0x000000041a227890 */ /* 0x000fe4000fffe0ff */
[----:B------:R-:W-:Y:S01]  /*3230*/  UIADD3 UR30, UPT, UPT, UR26, 0x6, URZ ;  /* 0x000000061a1e7890 */ /* 0x000fe2000fffe0ff */
[----:B------:R2:W-:Y:S01]  /*3240*/  UTCQMMA gdesc[UR26], gdesc[UR28], tmem[UR8], tmem[UR24], idesc[UR25], UP4 ;  /* 0x00ff181c1a0075ea */ /* 0x0005e2000a000308 */
[----:B------:R-:W-:Y:S01]  /*3250*/  UPLOP3.LUT UP4, UPT, UPT, UPT, UPT, 0x80, 0x8 ;  /* 0x000000000008789c */ /* 0x000fe20003f8f070 */
[----:B------:R-:W-:Y:S01]  /*3260*/  UMOV UR39, 0x40004040 ;  /* 0x4000404000277882 */ /* 0x000fe20000000000 */
[----:B------:R-:W-:Y:S01]  /*3270*/  UMOV UR37, 0x40004040 ;  /* 0x4000404000257882 */ /* 0x000fe20000000000 */
[----:B------:R2:W-:Y:S01]  /*3280*/  UTCQMMA gdesc[UR38], gdesc[UR40], tmem[UR8], tmem[UR22], idesc[UR23], UPT ;  /* 0x00ff1628260075ea */ /* 0x0005e2000b800308 */
[----:B------:R-:W-:Y:S01]  /*3290*/  UMOV UR35, 0x40004040 ;  /* 0x4000404000237882 */ /* 0x000fe20000000000 */
[----:B------:R-:W-:Y:S01]  /*32a0*/  UMOV UR33, 0x40004040 ;  /* 0x4000404000217882 */ /* 0x000fe20000000000 */
[----:B------:R-:W-:Y:S01]  /*32b0*/  UMOV UR31, 0x40004040 ;  /* 0x40004040001f7882 */ /* 0x000fe20000000000 */
[----:B------:R2:W-:Y:S01]  /*32c0*/  UTCQMMA gdesc[UR34], gdesc[UR36], tmem[UR8], tmem[UR20], idesc[UR21], UPT ;  /* 0x00ff1424220075ea */ /* 0x0005e2000b800308 */
[----:B------:R2:W-:Y:S01]  /*32d0*/  UTCQMMA gdesc[UR30], gdesc[UR32], tmem[UR8], tmem[UR18], idesc[UR19], UPT ;  /* 0x00ff12201e0075ea */ /* 0x0005e2000b800308 */
[----:B------:R2:W-:Y:S01]  /*32e0*/  UTCBAR [UR6], URZ ;  /* 0x000000ff060073e9 */ /* 0x0005e200080000ff */
[----:B------:R-:W-:Y:S01]  /*32f0*/  UMOV UR17, UR14 ;  /* 0x0000000e00117c82 */ /* 0x000fe20008000000 */
[----:B------:R-:W-:Y:S05]  /*3300*/  BRA.U UP0, `(.L_x_57) ;  /* 0xfffffffd00507547 */ /* 0x000fea000b83ffff */
.L_x_54:
[----:B------:R-:W-:Y:S01]  /*3310*/  UIADD3 UR15, UPT, UPT, UR15, 0x1, URZ ;  /* 0x000000010f0f7890 */ /* 0x000fe2000fffe0ff */
[C---:B------:R-:W-:Y:S01]  /*3320*/  ISETP.NE.AND P0, PT, R10.reuse, 0x2, PT ;  /* 0x000000020a00780c */ /* 0x040fe20003f05270 */
[----:B------:R-:W-:Y:S02]  /*3330*/  UIADD3 UR7, UPT, UPT, UR7, 0x70, URZ ;  /* 0x0000007007077890 */ /* 0x000fe4000fffe0ff */
[----:B------:R-:W-:Y:S01]  /*3340*/  UISETP.NE.AND UP0, UPT, UR15, 0x4, UPT ;  /* 0x000000040f00788c */ /* 0x000fe2000bf05270 */
[----:B-12---:R-:W-:Y:S02]  /*3350*/  SEL R0, RZ, 0x1, P0 ;  /* 0x00000001ff007807 */ /* 0x006fe40000000000 */
[----:B------:R-:W-:Y:S01]  /*3360*/  SEL R10, R10, RZ, P0 ;  /* 0x000000ff0a0a7207 */ /* 0x000fe20000000000 */
[----:B------:R-:W-:Y:S01]  /*3370*/  USEL UR6, URZ, 0x1, UP0 ;  /* 0x00000001ff067887 */ /* 0x000fe20008000000 */
[----:B------:R-:W-:Y:S01]  /*3380*/  LOP3.LUT R9, R9, R0, RZ, 0x3c, !PT ;  /* 0x0000000009097212 */ /* 0x000fe200078e3cff */
[----:B------:R-:W-:Y:S01]  /*3390*/  USEL UR15, UR15, URZ, UP0 ;  /* 0x000000ff0f0f7287 */ /* 0x000fe20008000000 */
[----:B------:R1:W-:Y:S03]  /*33a0*/  UTCBAR [UR7], URZ ;  /* 0x000000ff070073e9 */ /* 0x0003e600080000ff */
[----:B------:R-:W-:Y:S01]  /*33b0*/  LOP3.LUT R11, R11, UR6, RZ, 0x3c, !PT ;  /* 0x000000060b0b7c12 */ /* 0x000fe2000f8e3cff */
[----:B------:R-:W-:Y:S07]  /*33c0*/  @P1 BRA `(.L_x_58) ;  /* 0xfffffff800881947 */ /* 0x000fee000383ffff */
[----:B------:R-:W2:Y:S01]  /*33d0*/  S2UR UR4, SR_CgaCtaId ;  /* 0x00000000000479c3 */ /* 0x000ea20000008800 */
[----:B------:R-:W-:Y:S01]  /*33e0*/  ELECT P0, URZ, PT ;  /* 0x0000000000ff782f */ /* 0x000fe20003800000 */
[----:B------:R-:W-:Y:S01]  /*33f0*/  IMAD.MOV.U32 R0, RZ, RZ, 0x1 ;  /* 0x00000001ff007424 */ /* 0x000fe200078e00ff */
[----:B------:R-:W-:Y:S01]  /*3400*/  UIADD3 UR5, UPT, UPT, UR5, 0x90, URZ ;  /* 0x0000009005057890 */ /* 0x000fe2000fffe0ff */
[----:B------:R-:W-:Y:S01]  /*3410*/  SHF.L.U32 R3, R11, 0x1f, RZ ;  /* 0x0000001f0b037819 */ /* 0x000fe200000006ff */
[----:B------:R-:W-:-:S03]  /*3420*/  UMOV UR6, 0x40 ;  /* 0x0000004000067882 */ /* 0x000fc60000000000 */
[----:B------:R-:W-:Y:S01]  /*3430*/  UVIRTCOUNT.DEALLOC.SMPOOL 0x80 ;  /* 0x000000800000784c */ /* 0x000fe20000000000 */
[----:B--2---:R-:W-:Y:S02]  /*3440*/  ULEA UR4, UR4, UR6, 0x18 ;  /* 0x0000000604047291 */ /* 0x004fe4000f8ec0ff */
[----:B------:R-:W-:-:S07]  /*3450*/  ULEA UR6, UR15, UR5, 0x3 ;  /* 0x000000050f067291 */ /* 0x000fce000f8e18ff */
[----:B------:R2:W-:Y:S02]  /*3460*/  @P0 STS.U8 [UR4+0x1c], R0 ;  /* 0x00001c00ff000988 */ /* 0x0005e40008000004 */
[----:B------:R-:W4:Y:S02]  /*3470*/  SYNCS.PHASECHK.TRANS64.TRYWAIT P0, [UR6], R3 ;  /* 0x00000003ff0075a7 */ /* 0x000f240008001106 */
[----:B--2-4-:R-:W-:Y:S05]  /*3480*/  @!P0 BRA `(.L_x_59) ;  /* 0x00000030002c8947 */ /* 0x014fea0003800000 */
.L_x_112:
[----:B-1----:R-:W-:-:S04]  /*3490*/  UIADD3 UR7, UPT, UPT, UR15, 0x1, URZ ;  /* 0x000000010f077890 */ /* 0x002fc8000fffe0ff */
[----:B------:R-:W-:-:S04]  /*34a0*/  UISETP.NE.AND UP0, UPT, UR7, 0x4, UPT ;  /* 0x000000040700788c */ /* 0x000fc8000bf05270 */
[----:B------:R-:W-:Y:S02]  /*34b0*/  USEL UR8, URZ, 0x1, UP0 ;  /* 0x00000001ff087887 */ /* 0x000fe40008000000 */
[----:B------:R-:W-:-:S04]  /*34c0*/  USEL UR7, UR7, URZ, UP0 ;  /* 0x000000ff07077287 */ /* 0x000fc80008000000 */
[----:B------:R-:W-:Y:S01]  /*34d0*/  ULEA UR6, UR7, UR5, 0x3 ;  /* 0x0000000507067291 */ /* 0x000fe2000f8e18ff */
[----:B------:R-:W-:-:S04]  /*34e0*/  LOP3.LUT R2, R11, UR8, RZ, 0x3c, !PT ;  /* 0x000000080b027c12 */ /* 0x000fc8000f8e3cff */
[----:B--2---:R-:W-:-:S04]  /*34f0*/  SHF.L.U32 R3, R2, 0x1f, RZ ;  /* 0x0000001f02037819 */ /* 0x004fc800000006ff */
[----:B------:R-:W1:Y:S02]  /*3500*/  SYNCS.PHASECHK.TRANS64.TRYWAIT P0, [UR6], R3 ;  /* 0x00000003ff0075a7 */ /* 0x000e640008001106 */
[----:B-1----:R-:W-:Y:S05]  /*3510*/  @!P0 BRA `(.L_x_60) ;  /* 0x0000003000208947 */ /* 0x002fea0003800000 */
.L_x_114:
        /* <DEDUP_REMOVED lines=9> */
.L_x_116:
[----:B------:R-:W-:-:S04]  /*35b0*/  UIADD3 UR7, UPT, UPT, UR7, 0x1, URZ ;  /* 0x0000000107077890 */ /* 0x000fc8000fffe0ff */
[----:B------:R-:W-:-:S04]  /*35c0*/  UISETP.NE.AND UP0, UPT, UR7, 0x4, UPT ;  /* 0x000000040700788c */ /* 0x000fc8000bf05270 */
[----:B------:R-:W-:Y:S02]  /*35d0*/  USEL UR6, URZ, 0x1, UP0 ;  /* 0x00000001ff067887 */ /* 0x000fe40008000000 */
[----:B------:R-:W-:-:S04]  /*35e0*/  USEL UR7, UR7, URZ, UP0 ;  /* 0x000000ff07077287 */ /* 0x000fc80008000000 */
[----:B------:R-:W-:Y:S01]  /*35f0*/  ULEA UR7, UR7, UR5, 0x3 ;  /* 0x0000000507077291 */ /* 0x000fe2000f8e18ff */
[----:B-1----:R-:W-:-:S04]  /*3600*/  LOP3.LUT R3, R2, UR6, RZ, 0x3c, !PT ;  /* 0x0000000602037c12 */ /* 0x002fc8000f8e3cff */
[----:B------:R-:W-:-:S04]  /*3610*/  SHF.L.U32 R3, R3, 0x1f, RZ ;  /* 0x0000001f03037819 */ /* 0x000fc800000006ff */
[----:B------:R-:W1:Y:S02]  /*3620*/  SYNCS.PHASECHK.TRANS64.TRYWAIT P0, [UR7], R3 ;  /* 0x00000003ff0075a7 */ /* 0x000e640008001107 */
[----:B-1----:R-:W-:Y:S05]  /*3630*/  @!P0 BRA `(.L_x_62) ;  /* 0x0000003000088947 */ /* 0x002fea0003800000 */
.L_x_118:
[----:B------:R-:W-:Y:S01]  /*3640*/  NOP ;  /* 0x0000000000007918 */ /* 0x000fe20000000000 */
[----:B-1----:R-:W1:Y:S01]  /*3650*/  LDS R0, [UR4+0x14] ;  /* 0x00001404ff007984 */ /* 0x002e620008000800 */
[----:B------:R-:W-:Y:S01]  /*3660*/  ULOP3.LUT UR6, UR16, 0xffff, URZ, 0xc0, !UPT ;  /* 0x0000ffff10067892 */ /* 0x000fe2000f8ec0ff */
[----:B------:R-:W-:Y:S01]  /*3670*/  UMOV UR8, 0xffff ;  /* 0x0000ffff00087882 */ /* 0x000fe20000000000 */
[----:B------:R-:W-:Y:S02]  /*3680*/  UMOV UR5, 0x1 ;  /* 0x0000000100057882 */ /* 0x000fe40000000000 */
[----:B------:R-:W-:-:S04]  /*3690*/  USHF.R.U32.HI UR6, URZ, 0x5, UR6 ;  /* 0x00000005ff067899 */ /* 0x000fc80008011606 */
[----:B------:R-:W-:Y:S02]  /*36a0*/  USHF.L.U32 UR8, UR8, UR6, URZ ;  /* 0x0000000608087299 */ /* 0x000fe400080006ff */
[----:B------:R-:W-:-:S04]  /*36b0*/  USHF.L.U32 UR5, UR5, UR6, URZ ;  /* 0x0000000605057299 */ /* 0x000fc800080006ff */
[----:B-1----:R-:W-:-:S04]  /*36c0*/  LOP3.LUT R0, R0, UR8, RZ, 0xc0, !PT ;  /* 0x0000000800007c12 */ /* 0x002fc8000f8ec0ff */
[----:B------:R-:W-:-:S13]  /*36d0*/  ISETP.NE.AND P0, PT, R0, UR8, PT ;  /* 0x0000000800007c0c */ /* 0x000fda000bf05270 */
[----:B------:R-:W-:Y:S05]  /*36e0*/  @P0 BRA `(.L_x_63) ;  /* 0x0000000000580947 */ /* 0x000fea0003800000 */
[----:B------:R-:W1:Y:S02]  /*36f0*/  LDS R0, [UR4+0x18] ;  /* 0x00001804ff007984 */ /* 0x000e640008000800 */
[----:B-1----:R-:W-:-:S04]  /*3700*/  LOP3.LUT R0, R0, UR5, RZ, 0xc0, !PT ;  /* 0x0000000500007c12 */ /* 0x002fc8000f8ec0ff */
[----:B------:R-:W-:-:S13]  /*3710*/  ISETP.NE.AND P0, PT, R0, UR5, PT ;  /* 0x0000000500007c0c */ /* 0x000fda000bf05270 */
[----:B------:R-:W-:Y:S05]  /*3720*/  @P0 BRA `(.L_x_64) ;  /* 0x00000000003c0947 */ /* 0x000fea0003800000 */
[----:B------:R-:W1:Y:S01]  /*3730*/  S2R R2, SR_LANEID ;  /* 0x0000000000027919 */ /* 0x000e620000000000 */
[----:B------:R-:W-:Y:S01]  /*3740*/  ULOP3.LUT UR8, URZ, UR8, URZ, 0x33, !UPT ;  /* 0x00000008ff087292 */ /* 0x000fe2000f8e33ff */
[----:B------:R-:W-:Y:S01]  /*3750*/  LOP3.LUT R4, RZ, UR5, RZ, 0x33, !PT ;  /* 0x00000005ff047c12 */ /* 0x000fe2000f8e33ff */
[----:B------:R-:W-:Y:S02]  /*3760*/  VOTEU.ANY UR7, UPT, PT ;  /* 0x0000000000077886 */ /* 0x000fe400038e0100 */
[----:B------:R-:W-:Y:S01]  /*3770*/  UFLO.U32 UR7, UR7 ;  /* 0x00000007000772bd */ /* 0x000fe200080e0000 */
[----:B------:R-:W2:Y:S01]  /*3780*/  REDUX UR5, R4 ;  /* 0x00000000040573c4 */ /* 0x000ea20000000000 */
[----:B------:R-:W-:-:S06]  /*3790*/  IMAD.U32 R0, RZ, RZ, UR8 ;  /* 0x00000008ff007e24 */ /* 0x000fcc000f8e00ff */
[----:B------:R4:W-:Y:S01]  /*37a0*/  UTCATOMSWS.AND URZ, UR8 ;  /* 0x0000000800ff79e3 */ /* 0x0009e20008000000 */
[----:B------:R-:W3:Y:S01]  /*37b0*/  REDUX UR6, R0 ;  /* 0x00000000000673c4 */ /* 0x000ee20000000000 */
[----:B-1----:R-:W-:Y:S01]  /*37c0*/  ISETP.EQ.U32.AND P0, PT, R2, UR7, PT ;  /* 0x0000000702007c0c */ /* 0x002fe2000bf02070 */
[----:B--2---:R-:W-:Y:S01]  /*37d0*/  IMAD.U32 R2, RZ, RZ, UR5 ;  /* 0x00000005ff027e24 */ /* 0x004fe2000f8e00ff */
[----:B---3--:R-:W-:-:S11]  /*37e0*/  MOV R3, UR6 ;  /* 0x0000000600037c02 */ /* 0x008fd60008000f00 */
[----:B------:R4:W-:Y:S04]  /*37f0*/  @P0 ATOMS.AND RZ, [UR4+0x14], R3 ;  /* 0x00001403ffff098c */ /* 0x0009e8000a800004 */
[----:B------:R4:W-:Y:S01]  /*3800*/  @P0 ATOMS.AND RZ, [UR4+0x18], R2 ;  /* 0x00001802ffff098c */ /* 0x0009e2000a800004 */
[----:B------:R-:W-:Y:S05]  /*3810*/  BRA `(.L_x_65) ;  /* 0x0000000000147947 */ /* 0x000fea0003800000 */
.L_x_64:
[----:B------:R-:W-:Y:S02]  /*3820*/  MOV R2, 0x3840 ;  /* 0x0000384000027802 */ /* 0x000fe40000000f00 */
[----:B---3-5:R-:W-:Y:S05]  /*3830*/  CALL.REL.NOINC `($__internal_0_$__cuda_sm10x_tcgen05_guardrail_trap_col_being_dealloced_not_returned_by_alloc) ;  /* 0x0000003000247944 */ /* 0x028fea0003c00000 */
[----:B------:R-:W-:Y:S05]  /*3840*/  BRA `(.L_x_65) ;  /* 0x0000000000087947 */ /* 0x000fea0003800000 */
.L_x_63:
[----:B------:R-:W-:Y:S02]  /*3850*/  MOV R2, 0x3870 ;  /* 0x0000387000027802 */ /* 0x000fe40000000f00 */
[----:B---3-5:R-:W-:Y:S05]  /*3860*/  CALL.REL.NOINC `($__internal_2_$__cuda_sm10x_tcgen05_guardrail_trap_unallocated_columns_being_dealloced) ;  /* 0x0000003000307944 */ /* 0x028fea0003c00000 */
.L_x_65:
[----:B------:R-:W-:Y:S01]  /*3870*/  NOP ;  /* 0x0000000000007918 */ /* 0x000fe20000000000 */
[----:B----4-:R-:W-:Y:S05]  /*3880*/  EXIT ;  /* 0x000000000000794d */ /* 0x010fea0003800000 */
.L_x_47:
[----:B------:R-:W-:-:S09]  /*3890*/  UISETP.NE.OR UP2, UPT, UR8, 0x3, !UP2 ;  /* 0x000000030800788c */ /* 0x000fd2000d745670 */
[----:B------:R-:W-:Y:S05]  /*38a0*/  BRA.U UP2, `(.L_x_66) ;  /* 0x0000000902c87547 */ /* 0x000fea000b800000 */
[----:B------:R-:W1:Y:S01]  /*38b0*/  LDCU.64 UR6, c[0x0][0x888] ;  /* 0x00011100ff0677ac */ /* 0x000e620008000a00 */
[----:B------:R-:W2:Y:S01]  /*38c0*/  LDC R0, c[0x0][0xb30] ;  /* 0x0002cc00ff007b82 */ /* 0x000ea20000000800 */
[----:B------:R-:W-:Y:S01]  /*38d0*/  IMAD.MOV.U32 R30, RZ, RZ, 0x1 ;  /* 0x00000001ff1e7424 */ /* 0x000fe200078e00ff */
[----:B------:R-:W-:Y:S01]  /*38e0*/  CS2R R28, SRZ ;  /* 0x00000000001c7805 */ /* 0x000fe2000001ff00 */
[----:B------:R-:W4:Y:S01]  /*38f0*/  LDCU.64 UR4, c[0x0][0x890] ;  /* 0x00011200ff0477ac */ /* 0x000f220008000a00 */
[----:B------:R-:W-:Y:S01]  /*3900*/  IMAD.MOV.U32 R25, RZ, RZ, 0x1000 ;  /* 0x00001000ff197424 */ /* 0x000fe200078e00ff */
[----:B------:R-:W-:-:S03]  /*3910*/  UMOV UR8, 0x400 ;  /* 0x0000040000087882 */ /* 0x000fc60000000000 */
[----:B------:R-:W3:Y:S01]  /*3920*/  LDC R19, c[0x0][0x370] ;  /* 0x0000dc00ff137b82 */ /* 0x000ee20000000800 */
[----:B------:R-:W-:-:S07]  /*3930*/  UPLOP3.LUT UP1, UPT, UPT, UPT, UPT, 0x40, 0x4 ;  /* 0x000000000004789c */ /* 0x000fce0003f2e870 */
[----:B------:R-:W3:Y:S01]  /*3940*/  LDC R2, c[0x0][0xb0c] ;  /* 0x0002c300ff027b82 */ /* 0x000ee20000000800 */
[----:B-1----:R-:W-:Y:S02]  /*3950*/  UISETP.NE.U32.AND UP2, UPT, UR6, URZ, UPT ;  /* 0x000000ff0600728c */ /* 0x002fe4000bf45070 */
[----:B------:R-:W-:Y:S02]  /*3960*/  ULEA UR6, UR37, UR8, 0x18 ;  /* 0x0000000825067291 */ /* 0x000fe4000f8ec0ff */
[----:B------:R-:W-:Y:S02]  /*3970*/  UISETP.NE.AND.EX UP2, UPT, UR7, URZ, UPT, UP2 ;  /* 0x000000ff0700728c */ /* 0x000fe4000bf45320 */
[----:B------:R-:W-:Y:S01]  /*3980*/  UIADD3 UR7, UPT, UPT, UR6, 0x30, URZ ;  /* 0x0000003006077890 */ /* 0x000fe2000fffe0ff */
[----:B------:R-:W1:Y:S01]  /*3990*/  LDC R18, c[0x0][0xb20] ;  /* 0x0002c800ff127b82 */ /* 0x000e620000000800 */
[----:B----4-:R-:W-:Y:S01]  /*39a0*/  UISETP.NE.U32.AND UP3, UPT, UR4, URZ, UPT ;  /* 0x000000ff0400728c */ /* 0x010fe2000bf65070 */
[----:B--2---:R-:W-:Y:S01]  /*39b0*/  ISETP.NE.AND P1, PT, R0, 0x1, PT ;  /* 0x000000010000780c */ /* 0x004fe20003f25270 */
[----:B------:R-:W-:-:S02]  /*39c0*/  UPRMT UR37, UR37, 0x654, UR7 ;  /* 0x0000065425257896 */ /* 0x000fc40008000007 */
[----:B------:R-:W-:-:S03]  /*39d0*/  UISETP.NE.AND.EX UP3, UPT, UR5, URZ, UPT, UP3 ;  /* 0x000000ff0500728c */ /* 0x000fc6000bf65330 */
[----:B------:R-:W2:Y:S08]  /*39e0*/  LDC.64 R32, c[0x0][0x348] ;  /* 0x0000d200ff207b82 */ /* 0x000eb00000000a00 */
[----:B------:R-:W4:Y:S08]  /*39f0*/  LDC.64 R16, c[0x0][0xb10] ;  /* 0x0002c400ff107b82 */ /* 0x000f300000000a00 */
[----:B------:R-:W1:Y:S08]  /*3a00*/  LDC.64 R6, c[0x0][0xb18] ;  /* 0x0002c600ff067b82 */ /* 0x000e700000000a00 */
[----:B------:R-:W1:Y:S08]  /*3a10*/  LDC.64 R4, c[0x0][0xb28] ;  /* 0x0002ca00ff047b82 */ /* 0x000e700000000a00 */
[----:B---3--:R-:W1:Y:S02]  /*3a20*/  LDC R24, c[0x0][0x374] ;  /* 0x0000dd00ff187b82 */ /* 0x008e640000000800 */
.L_x_74:
[C---:B------:R-:W-:Y:S02]  /*3a30*/  LEA R0, R29.reuse, UR6, 0x3 ;  /* 0x000000061d007c11 */ /* 0x040fe4000f8e18ff */
[----:B------:R-:W-:Y:S02]  /*3a40*/  SHF.L.U32 R3, R28, 0x1f, RZ ;  /* 0x0000001f1c037819 */ /* 0x000fe400000006ff */
[----:B------:R-:W-:Y:S02]  /*3a50*/  LEA R20, R29, UR6, 0x4 ;  /* 0x000000061d147c11 */ /* 0x000fe4000f8e20ff */
[----:B---3--:R-:W3:Y:S02]  /*3a60*/  SYNCS.PHASECHK.TRANS64.TRYWAIT P0, [R0+URZ+0x50], R3 ;  /* 0x00005003000075a7 */ /* 0x008ee400080011ff */
[----:B---3--:R-:W-:Y:S05]  /*3a70*/  @!P0 BRA `(.L_x_67) ;  /* 0x0000002c00108947 */ /* 0x008fea0003800000 */
.L_x_119:
[----:B------:R-:W-:Y:S01]  /*3a80*/  ISETP.GE.AND P0, PT, R40, 0x1, PT ;  /* 0x000000012800780c */ /* 0x000fe20003f06270 */
[----:B------:R-:W1:Y:S01]  /*3a90*/  LDS.128 R20, [R20+0xe0] ;  /* 0x0000e00014147984 */ /* 0x000e620000000c00 */
[----:B------:R-:W-:Y:S01]  /*3aa0*/  ISETP.NE.U32.AND P4, PT, RZ, UR4, PT ;  /* 0x00000004ff007c0c */ /* 0x000fe2000bf85070 */
[----:B---3--:R-:W-:Y:S01]  /*3ab0*/  VIADD R0, R0, 0x60 ;  /* 0x0000006000007836 */ /* 0x008fe20000000000 */
[----:B------:R-:W-:Y:S02]  /*3ac0*/  SHF.L.U32 R26, R30, 0x1f, RZ ;  /* 0x0000001f1e1a7819 */ /* 0x000fe400000006ff */
[----:B------:R-:W-:Y:S02]  /*3ad0*/  ISETP.NE.AND.EX P4, PT, RZ, UR5, PT, P4 ;  /* 0x00000005ff007c0c */ /* 0x000fe4000bf85340 */
[----:B------:R-:W-:Y:S01]  /*3ae0*/  PRMT R0, RZ, 0x654, R0 ;  /* 0x00000654ff007816 */ /* 0x000fe20000000000 */
[----:B------:R-:W-:Y:S01]  /*3af0*/  @!PT LDS RZ, [RZ] ;  /* 0x00000000fffff984 */ /* 0x000fe20000000800 */
[----:B------:R-:W-:Y:S01]  /*3b00*/  @!PT LDS RZ, [RZ] ;  /* 0x00000000fffff984 */ /* 0x000fe20000000800 */
[----:B------:R-:W-:Y:S01]  /*3b10*/  @!PT LDS RZ, [RZ] ;  /* 0x00000000fffff984 */ /* 0x000fe20000000800 */
[----:B------:R-:W-:Y:S01]  /*3b20*/  @!PT LDS RZ, [RZ] ;  /* 0x00000000fffff984 */ /* 0x000fe20000000800 */
[----:B------:R3:W-:Y:S06]  /*3b30*/  MEMBAR.ALL.CTA ;  /* 0x0000000000007992 */ /* 0x0007ec0000008000 */
[----:B---3--:R-:W3:Y:S02]  /*3b40*/  FENCE.VIEW.ASYNC.S ;  /* 0x00000000000073c6 */ /* 0x008ee40000000000 */
[----:B---3--:R3:W-:Y:S01]  /*3b50*/  SYNCS.ARRIVE.TRANS64.RED.A1T0 RZ, [R0+URZ], RZ ;  /* 0x000000ff00ff79a7 */ /* 0x0087e200081004ff */
[----:B-1----:R-:W-:Y:S11]  /*3b60*/  LOP3.LUT P3, RZ, R22, 0x1, RZ, 0xc0, !PT ;  /* 0x0000000116ff7812 */ /* 0x002ff6000786c0ff */
[----:B------:R-:W-:Y:S02]  /*3b70*/  @!UPT UIADD3 URZ, UPT, UPT, URZ, URZ, URZ ;  /* 0x000000fffffff290 */ /* 0x000fe4000fffe0ff */
[----:B------:R-:W-:Y:S02]  /*3b80*/  @P3 MOV R13, R20 ;  /* 0x00000014000d3202 */ /* 0x000fe40000000f00 */
[----:B------:R-:W-:Y:S01]  /*3b90*/  @P3 LOP3.LUT R8, R21, 0xffff, RZ, 0xc0, !PT ;  /* 0x0000ffff15083812 */ /* 0x000fe200078ec0ff */
[----:B---3--:R-:W-:Y:S06]  /*3ba0*/  @!P0 BRA `(.L_x_68) ;  /* 0x0000000000a48947 */ /* 0x008fec0003800000 */
[----:B------:R-:W-:Y:S01]  /*3bb0*/  IMAD.HI.U32 R31, R24, R7, RZ ;  /* 0x00000007181f7227 */ /* 0x000fe200078e00ff */
[----:B------:R-:W-:Y:S02]  /*3bc0*/  ISETP.NE.AND P0, PT, R6, 0x1, PT ;  /* 0x000000010600780c */ /* 0x000fe40003f05270 */
[----:B------:R-:W-:Y:S01]  /*3bd0*/  ISETP.NE.AND P2, PT, R40, 0x1, PT ;  /* 0x000000012800780c */ /* 0x000fe20003f45270 */
[----:B----4-:R-:W-:Y:S01]  /*3be0*/  IMAD.HI.U32 R34, R19, R16, RZ ;  /* 0x0000001013227227 */ /* 0x010fe200078e00ff */
[----:B------:R-:W-:Y:S02]  /*3bf0*/  SHF.R.U32.HI R31, RZ, R18, R31 ;  /* 0x00000012ff1f7219 */ /* 0x000fe4000001161f */
[----:B------:R-:W-:Y:S01]  /*3c00*/  ISETP.NE.AND P5, PT, R2, 0x1, PT ;  /* 0x000000010200780c */ /* 0x000fe20003fa5270 */
[----:B------:R-:W-:Y:S01]  /*3c10*/  IMAD.HI.U32 R36, R13, R16, RZ ;  /* 0x000000100d247227 */ /* 0x000fe200078e00ff */
[----:B------:R-:W-:Y:S02]  /*3c20*/  SHF.R.U32.HI R34, RZ, R17, R34 ;  /* 0x00000011ff227219 */ /* 0x000fe40000011622 */
[----:B------:R-:W-:Y:S01]  /*3c30*/  SEL R3, R24, R31, !P0 ;  /* 0x0000001f18037207 */ /* 0x000fe20004000000 */
[C---:B------:R-:W-:Y:S01]  /*3c40*/  IMAD.HI.U32 R31, R8.reuse, R7, RZ ;  /* 0x00000007081f7227 */ /* 0x040fe200078e00ff */
[----:B------:R-:W-:Y:S02]  /*3c50*/  SEL R11, R19, R34, !P5 ;  /* 0x00000022130b7207 */ /* 0x000fe40006800000 */
[----:B------:R-:W-:Y:S01]  /*3c60*/  SHF.R.U32.HI R36, RZ, R17, R36 ;  /* 0x00000011ff247219 */ /* 0x000fe20000011624 */
[----:B------:R-:W-:Y:S01]  /*3c70*/  IMAD.HI.U32 R38, R3, R4, RZ ;  /* 0x0000000403267227 */ /* 0x000fe200078e00ff */
[----:B------:R-:W-:Y:S03]  /*3c80*/  SHF.R.U32.HI R31, RZ, R18, R31 ;  /* 0x00000012ff1f7219 */ /* 0x000fe6000001161f */
[----:B------:R-:W-:Y:S01]  /*3c90*/  IMAD.HI.U32 R34, R11, R4, RZ ;  /* 0x000000040b227227 */ /* 0x000fe200078e00ff */
[----:B------:R-:W-:Y:S02]  /*3ca0*/  @P2 SHF.R.U32.HI R3, RZ, R5, R38 ;  /* 0x00000005ff032219 */ /* 0x000fe40000011626 */
[----:B------:R-:W-:Y:S02]  /*3cb0*/  SEL R9, R8, R31, !P0 ;  /* 0x0000001f08097207 */ /* 0x000fe40004000000 */
[----:B------:R-:W-:Y:S01]  /*3cc0*/  @P2 SHF.R.U32.HI R11, RZ, R5, R34 ;  /* 0x00000005ff0b2219 */ /* 0x000fe20000011622 */
[C---:B------:R-:W-:Y:S01]  /*3cd0*/  IMAD R10, R40.reuse, R3, RZ ;  /* 0x00000003280a7224 */ /* 0x040fe200078e02ff */
[----:B------:R-:W-:Y:S01]  /*3ce0*/  SEL R3, R13, R36, !P5 ;  /* 0x000000240d037207 */ /* 0x000fe20006800000 */
[C---:B------:R-:W-:Y:S03]  /*3cf0*/  IMAD.HI.U32 R14, R9.reuse, R4, RZ ;  /* 0x00000004090e7227 */ /* 0x040fe600078e00ff */
[----:B------:R-:W-:Y:S01]  /*3d00*/  ISETP.GE.AND P0, PT, R9, R10, PT ;  /* 0x0000000a0900720c */ /* 0x000fe20003f06270 */
[C---:B------:R-:W-:Y:S01]  /*3d10*/  IMAD R12, R40.reuse, R11, RZ ;  /* 0x0000000b280c7224 */ /* 0x040fe200078e02ff */
[-C--:B------:R-:W-:Y:S04]  /*3d20*/  SHF.R.U32.HI R14, RZ, R5.reuse, R14 ;  /* 0x00000005ff0e7219 */ /* 0x080fe8000001160e */
[----:B------:R-:W-:Y:S02]  /*3d30*/  ISETP.GE.OR P0, PT, R3, R12, P0 ;  /* 0x0000000c0300720c */ /* 0x000fe40000706670 */
[----:B------:R-:W-:Y:S05]  /*3d40*/  SEL R15, R9, R14, !P2 ;  /* 0x0000000e090f7207 */ /* 0x000fea0005000000 */
[----:B------:R-:W-:Y:S04]  /*3d50*/  IMAD.MOV R14, RZ, RZ, -R15 ;  /* 0x000000ffff0e7224 */ /* 0x000fe800078e0a0f */
[----:B------:R-:W-:Y:S02]  /*3d60*/  IMAD R14, R40, R14, R9 ;  /* 0x0000000e280e7224 */ /* 0x000fe400078e0209 */
[C---:B------:R-:W-:Y:S05]  /*3d70*/  @!P0 IMAD.HI.U32 R10, R3.reuse, R4, RZ ;  /* 0x00000004030a8227 */ /* 0x040fea00078e00ff */
[----:B------:R-:W-:Y:S04]  /*3d80*/  @!P0 SHF.R.U32.HI R10, RZ, R5, R10 ;  /* 0x00000005ff0a8219 */ /* 0x000fe8000001160a */
[----:B------:R-:W-:Y:S01]  /*3d90*/  @!P0 SEL R0, R3, R10, !P2 ;  /* 0x0000000a03008207 */ /* 0x000fe20005000000 */
[----:B------:R-:W-:Y:S03]  /*3da0*/  IMAD.MOV R10, RZ, RZ, -R3 ;  /* 0x000000ffff0a7224 */ /* 0x000fe600078e0a03 */
[----:B------:R-:W-:Y:S01]  /*3db0*/  @!P0 IADD3 R15, PT, PT, R15, -R0, RZ ;  /* 0x800000000f0f8210 */ /* 0x000fe20007ffe0ff */
[----:B------:R-:W-:Y:S01]  /*3dc0*/  @!P0 IMAD R0, R11, R14, R0 ;  /* 0x0000000e0b008224 */ /* 0x000fe200078e0200 */
[----:B------:R-:W-:Y:S01]  /*3dd0*/  IADD3 R11, PT, PT, -R9, RZ, RZ ;  /* 0x000000ff090b7210 */ /* 0x000fe20007ffe1ff */
[----:B------:R-:W-:Y:S02]  /*3de0*/  IMAD R13, R2, R10, R13 ;  /* 0x0000000a020d7224 */ /* 0x000fe400078e020d */
[----:B------:R-:W-:Y:S02]  /*3df0*/  @!P0 IMAD R9, R15, R40, R3 ;  /* 0x000000280f098224 */ /* 0x000fe400078e0203 */
[----:B------:R-:W-:Y:S02]  /*3e00*/  @!P0 IMAD.MOV.U32 R3, RZ, RZ, R0 ;  /* 0x000000ffff038224 */ /* 0x000fe400078e0000 */
[----:B------:R-:W-:Y:S02]  /*3e10*/  IMAD R8, R6, R11, R8 ;  /* 0x0000000b06087224 */ /* 0x000fe400078e0208 */
[----:B------:R-:W-:Y:S02]  /*3e20*/  IMAD R13, R3, R2, R13 ;  /* 0x00000002030d7224 */ /* 0x000fe400078e020d */
[----:B------:R-:W-:Y:S02]  /*3e30*/  IMAD R8, R9, R6, R8 ;  /* 0x0000000609087224 */ /* 0x000fe400078e0208 */
.L_x_68:
[----:B------:R-:W-:Y:S05]  /*3e40*/  BRA.U UP1, `(.L_x_69) ;  /* 0x0000000101107547 */ /* 0x000fea000b800000 */
[----:B------:R-:W-:Y:S04]  /*3e50*/  MOV R0, UR13 ;  /* 0x0000000d00007c02 */ /* 0x000fe80008000f00 */
[----:B------:R-:W-:Y:S04]  /*3e60*/  SHF.L.U32 R3, R0, 0x1f, RZ ;  /* 0x0000001f00037819 */ /* 0x000fe800000006ff */
[----:B------:R-:W1:Y:S02]  /*3e70*/  SYNCS.PHASECHK.TRANS64.TRYWAIT P0, [UR6+0x48], R3 ;  /* 0x00004803ff0075a7 */ /* 0x000e640008001106 */
[----:B-1----:R-:W-:Y:S05]  /*3e80*/  @!P0 BRA `(.L_x_70) ;  /* 0x0000002800208947 */ /* 0x002fea0003800000 */
.L_x_69:
[----:B------:R-:W-:Y:S05]  /*3e90*/  BRA.U !UP3, `(.L_x_71) ;  /* 0x000000010b347547 */ /* 0x000fea000b800000 */
[----:B------:R-:W-:Y:S01]  /*3ea0*/  UPLOP3.LUT UP0, UPT, UPT, UPT, UP2, 0x80, 0x8 ;  /* 0x000000000008789c */ /* 0x000fe20003f0f020 */
[----:B-1----:R-:W-:Y:S02]  /*3eb0*/  HFMA2 R0, -RZ, RZ, 0, 5.9604644775390625e-08 ;  /* 0x00000001ff007431 */ /* 0x002fe400000001ff */
[----:B------:R-:W-:Y:S03]  /*3ec0*/  IMAD.MOV.U32 R96, RZ, RZ, 0x1 ;  /* 0x00000001ff607424 */ /* 0x000fe600078e00ff */
[----:B------:R-:W-:Y:S05]  /*3ed0*/  PLOP3.LUT P0, PT, PT, PT, UP0, 0x80, 0x8 ;  /* 0x000000000008781c */ /* 0x000fea0003f0f008 */
[----:B------:R-:W1:Y:S01]  /*3ee0*/  @UP0 LDCU.64 UR8, c[0x0][0x888] ;  /* 0x00011100ff0807ac */ /* 0x000e620008000a00 */
[----:B------:R-:W-:Y:S07]  /*3ef0*/  @UP0 UIMAD UR7, UR36, UR4, URZ ;  /* 0x00000004240702a4 */ /* 0x000fee000f8e02ff */
[----:B------:R-:W-:Y:S01]  /*3f00*/  @!P0 PRMT R96, R0, 0x7610, R96 ;  /* 0x0000761000608816 */ /* 0x000fe20000000060 */
[----:B-1----:R-:W-:Y:S03]  /*3f10*/  @UP0 UIMAD.WIDE UR8, UR7, 0x4, UR8 ;  /* 0x00000004070808a5 */ /* 0x002fe6000f8e0208 */
[----:B------:R-:W1:Y:S03]  /*3f20*/  @!UP0 LDCU UR7, c[0x0][0x880] ;  /* 0x00011000ff0787ac */ /* 0x000e660008000800 */
[----:B------:R-:W-:Y:S01]  /*3f30*/  IMAD.U32 R10, RZ, RZ, UR8 ;  /* 0x00000008ff0a7e24 */ /* 0x000fe2000f8e00ff */
[----:B------:R-:W-:Y:S05]  /*3f40*/  MOV R11, UR9 ;  /* 0x00000009000b7c02 */ /* 0x000fea0008000f00 */
[----:B-----5:R3:W5:Y:S02]  /*3f50*/  @P0 LDG.E R49, desc[UR40][R10.64] ;  /* 0x000000280a310981 */ /* 0x020764000c1e1900 */
[----:B-1-3--:R-:W-:Y:S07]  /*3f60*/  @!P0 IMAD.U32 R49, RZ, RZ, UR7 ;  /* 0x00000007ff318e24 */ /* 0x00afee000f8e00ff */
.L_x_71:
[----:B-----5:R-:W-:Y:S01]  /*3f70*/  @!P4 FSETP.EQ.AND P5, PT, R49, RZ, PT ;  /* 0x000000ff3100c20b */ /* 0x020fe20003fa2000 */
[----:B------:R-:W-:Y:S01]  /*3f80*/  @!UPT UIADD3 URZ, UPT, UPT, URZ, URZ, URZ ;  /* 0x000000fffffff290 */ /* 0x000fe2000fffe0ff */
[----:B------:R-:W-:Y:S11]  /*3f90*/  @!P4 BRA `(.L_x_72) ;  /* 0x000000000014c947 */ /* 0x000ff60003800000 */
[----:B------:R-:W-:Y:S02]  /*3fa0*/  LOP3.LUT P0, RZ, R96, 0xff, RZ, 0xc0, !PT ;  /* 0x000000ff60ff7812 */ /* 0x000fe4000780c0ff */
[----:B------:R-:W-:Y:S04]  /*3fb0*/  PLOP3.LUT P5, PT, PT, PT, UP0, 0x80, 0x8 ;  /* 0x000000000008781c */ /* 0x000fe80003faf008 */
[----:B------:R-:W-:Y:S07]  /*3fc0*/  PLOP3.LUT P5, PT, P5, PT, PT, 0x8, 0x80 ;  /* 0x000000000080781c */ /* 0x000fee0002fae170 */
[----:B------:R-:W-:Y:S11]  /*3fd0*/  @P0 FSETP.EQ.AND P5, PT, R49, RZ, PT ;  /* 0x000000ff3100020b */ /* 0x000ff60003fa2000 */
[----:B------:R-:W-:Y:S02]  /*3fe0*/  @!UPT UIADD3 URZ, UPT, UPT, URZ, URZ, URZ ;  /* 0x000000fffffff290 */ /* 0x000fe4000fffe0ff */
.L_x_72:
[----:B------:R-:W3:Y:S01]  /*3ff0*/  SYNCS.PHASECHK.TRANS64.TRYWAIT P4, [UR6+0x38], R26 ;  /* 0x0000381aff0075a7 */ /* 0x000ee20008081106 */
[----:B------:R-:W-:Y:S01]  /*4000*/  @P3 SHF.R.U32.HI R27, RZ, 0x10, R21 ;  /* 0x00000010ff1b3819 */ /* 0x000fe20000011615 */
[----:B------:R-:W-:Y:S01]  /*4010*/  VIADD R29, R29, 0x1 ;  /* 0x000000011d1d7836 */ /* 0x000fe20000000000 */
[----:B------:R-:W5:Y:S08]  /*4020*/  LDC.64 R14, c[0x0][0xb10] ;  /* 0x0002c400ff0e7b82 */ /* 0x000f700000000a00 */
[----:B------:R-:W2:Y:S08]  /*4030*/  LDC.64 R10, c[0x0][0xb18] ;  /* 0x0002c600ff0a7b82 */ /* 0x000eb00000000a00 */
[----:B-1----:R-:W1:Y:S08]  /*4040*/  @!P1 LDC R0, c[0x0][0xb20] ;  /* 0x0002c800ff009b82 */ /* 0x002e700000000800 */
[----:B------:R-:W4:Y:S01]  /*4050*/  @!P1 LDC R3, c[0x0][0xb0c] ;  /* 0x0002c300ff039b82 */ /* 0x000f220000000800 */
[----:B-----5:R-:W-:Y:S05]  /*4060*/  @!P1 IMAD.HI.U32 R14, R13, R14, RZ ;  /* 0x0000000e0d0e9227 */ /* 0x020fea00078e00ff */
[----:B------:R-:W-:Y:S01]  /*4070*/  @!P1 SHF.R.U32.HI R14, RZ, R15, R14 ;  /* 0x0000000fff0e9219 */ /* 0x000fe2000001160e */
[----:B--2---:R-:W-:Y:S01]  /*4080*/  @!P1 IMAD.HI.U32 R11, R8, R11, RZ ;  /* 0x0000000b080b9227 */ /* 0x004fe200078e00ff */
[----:B------:R-:W-:Y:S04]  /*4090*/  @!P1 ISETP.NE.AND P0, PT, R10, 0x1, PT ;  /* 0x000000010a00980c */ /* 0x000fe80003f05270 */
[----:B-1----:R-:W-:Y:S02]  /*40a0*/  @!P1 SHF.R.U32.HI R9, RZ, R0, R11 ;  /* 0x00000000ff099219 */ /* 0x002fe4000001160b */
[----:B----4-:R-:W-:Y:S02]  /*40b0*/  @!P1 ISETP.NE.AND P2, PT, R3, 0x1, PT ;  /* 0x000000010300980c */ /* 0x010fe40003f45270 */
[----:B------:R-:W-:Y:S02]  /*40c0*/  @!P1 SEL R9, R8, R9, !P0 ;  /* 0x0000000908099207 */ /* 0x000fe40004000000 */
[----:B------:R-:W-:Y:S02]  /*40d0*/  ELECT P0, URZ, PT ;  /* 0x0000000000ff782f */ /* 0x000fe40003800000 */
[----:B------:R-:W-:Y:S05]  /*40e0*/  @!P1 SEL R14, R13, R14, !P2 ;  /* 0x0000000e0d0e9207 */ /* 0x000fea0005000000 */
[----:B------:R-:W-:Y:S02]  /*40f0*/  @!P1 IMAD.IADD R0, R9, 0x1, -R14 ;  /* 0x0000000109009824 */ /* 0x000fe400078e0a0e */
[----:B------:R-:W-:Y:S02]  /*4100*/  @!P1 IMAD.IADD R9, R14, 0x1, -R9 ;  /* 0x000000010e099824 */ /* 0x000fe400078e0a09 */
[----:B------:R-:W-:Y:S02]  /*4110*/  @!P1 IMAD R13, R0, R3, R13 ;  /* 0x00000003000d9224 */ /* 0x000fe400078e020d */
[----:B------:R-:W-:Y:S01]  /*4120*/  @!P1 IMAD R8, R9, R10, R8 ;  /* 0x0000000a09089224 */ /* 0x000fe200078e0208 */
[----:B---3--:R-:W-:Y:S06]  /*4130*/  @!P4 BRA `(.L_x_73) ;  /* 0x00000024008cc947 */ /* 0x008fec0003800000 */
.L_x_122:
[----:B------:R-:W-:Y:S01]  /*4140*/  PLOP3.LUT P5, PT, P5, P0, PT, 0xf2, 0x2f ;  /* 0x00000000002f781c */ /* 0x000fe20002fa1e72 */
[----:B------:R-:W-:Y:S01]  /*4150*/  UMOV UR14, 0x0 ;  /* 0x00000000000e7882 */ /* 0x000fe20000000000 */
[----:B------:R-:W-:Y:S01]  /*4160*/  LOP3.LUT R30, R30, 0x1, RZ, 0x3c, !PT ;  /* 0x000000011e1e7812 */ /* 0x000fe200078e3cff */
[----:B------:R-:W-:Y:S01]  /*4170*/  UMOV UR15, 0x10000000 ;  /* 0x10000000000f7882 */ /* 0x000fe20000000000 */
[----:B------:R-:W-:Y:S01]  /*4180*/  UMOV UR12, UR36 ;  /* 0x00000024000c7c82 */ /* 0x000fe20008000000 */
[----:B------:R-:W-:Y:S08]  /*4190*/  @P3 R2UR UR36, R27 ;  /* 0x000000001b2432ca */ /* 0x000ff000000e0000 */
[----:B-1----:R-:W-:Y:S01]  /*41a0*/  @!P5 IADD3 R3, P0, PT, R32, 0x580, RZ ;  /* 0x000005802003d810 */ /* 0x002fe20007f1e0ff */
[----:B------:R-:W-:Y:S01]  /*41b0*/  @!P5 IMAD.SHL.U32 R91, R91, 0x40, RZ ;  /* 0x000000405b5bd824 */ /* 0x000fe200078e00ff */
[----:B------:R-:W-:Y:S01]  /*41c0*/  VOTEU.ALL UP1, P5 ;  /* 0x0000000000ff7886 */ /* 0x000fe20002820000 */
[----:B------:R-:W-:Y:S01]  /*41d0*/  @!P5 IMAD.SHL.U32 R97, R97, 0x40, RZ ;  /* 0x000000406161d824 */ /* 0x000fe200078e00ff */
[----:B------:R-:W-:Y:S01]  /*41e0*/  @!P5 R2UR UR8, R3 ;  /* 0x000000000308d2ca */ /* 0x000fe200000e0000 */
[----:B------:R-:W-:Y:S01]  /*41f0*/  @!P5 IMAD.X R0, RZ, RZ, R33, P0 ;  /* 0x000000ffff00d224 */ /* 0x000fe200000e0621 */
[----:B------:R-:W-:Y:S01]  /*4200*/  @!P5 R2UR UR10, R91 ;  /* 0x000000005b0ad2ca */ /* 0x000fe200000e0000 */
[----:B------:R-:W-:Y:S01]  /*4210*/  @!UP1 UIADD3 UR9, UPT, UPT, UR6, 0x30, URZ ;  /* 0x0000003006099890 */ /* 0x000fe2000fffe0ff */
[----:B------:R-:W-:Y:S01]  /*4220*/  @!P5 R2UR UR11, R97 ;  /* 0x00000000610bd2ca */ /* 0x000fe200000e0000 */
[----:B------:R-:W-:Y:S01]  /*4230*/  IMAD.IADD R91, R8, 0x1, R79 ;  /* 0x00000001085b7824 */ /* 0x000fe200078e024f */
[----:B------:R-:W-:Y:S01]  /*4240*/  @!P5 R2UR UR7, R0 ;  /* 0x000000000007d2ca */ /* 0x000fe200000e0000 */
[----:B------:R-:W-:Y:S01]  /*4250*/  IMAD.IADD R97, R13, 0x1, R90 ;  /* 0x000000010d617824 */ /* 0x000fe200078e025a */
[C---:B------:R-:W-:Y:S04]  /*4260*/  ISETP.NE.AND P0, PT, R29.reuse, 0x2, PT ;  /* 0x000000021d00780c */ /* 0x040fe80003f05270 */
[----:B------:R-:W-:Y:S01]  /*4270*/  SEL R3, RZ, 0x1, P0 ;  /* 0x00000001ff037807 */ /* 0x000fe20000000000 */
[----:B------:R-:W-:Y:S01]  /*4280*/  IMAD.U32 R10, RZ, RZ, UR8 ;  /* 0x00000008ff0a7e24 */ /* 0x000fe2000f8e00ff */
[----:B------:R-:W-:Y:S01]  /*4290*/  @!UP1 UIADD3 UR8, UPT, UPT, UR6, 0x200, URZ ;  /* 0x0000020006089890 */ /* 0x000fe2000fffe0ff */
[----:B------:R-:W-:Y:S01]  /*42a0*/  SEL R29, R29, RZ, P0 ;  /* 0x000000ff1d1d7207 */ /* 0x000fe20000000000 */
[----:B------:R-:W-:Y:S01]  /*42b0*/  VOTEU.ALL UP1, P5 ;  /* 0x0000000000ff7886 */ /* 0x000fe20002820000 */
[----:B------:R-:W-:Y:S02]  /*42c0*/  LOP3.LUT R28, R28, R3, RZ, 0x3c, !PT ;  /* 0x000000031c1c7212 */ /* 0x000fe400078e3cff */
[----:B------:R-:W-:Y:S01]  /*42d0*/  IMAD.U32 R11, RZ, RZ, UR7 ;  /* 0x00000007ff0b7e24 */ /* 0x000fe2000f8e00ff */
[----:B------:R-:W-:Y:S04]  /*42e0*/  @!P5 R2UR UR16, R10 ;  /* 0x000000000a10d2ca */ /* 0x000fe800000e0000 */
[----:B------:R-:W-:Y:S11]  /*42f0*/  @!P5 R2UR UR17, R11 ;  /* 0x000000000b11d2ca */ /* 0x000ff600000e0000 */
[----:B------:R-:W-:Y:S02]  /*4300*/  @!UPT UIADD3 URZ, UPT, UPT, URZ, URZ, URZ ;  /* 0x000000fffffff290 */ /* 0x000fe4000fffe0ff */
[----:B------:R3:W-:Y:S01]  /*4310*/  @!UP1 UTMALDG.3D [UR8], [UR16], desc[UR14] ;  /* 0x00000e08100095b4 */ /* 0x0007e20008011000 */
[----:B------:R3:W-:Y:S01]  /*4320*/  @!P5 SYNCS.ARRIVE.TRANS64.RED.A0TR RZ, [UR6+0x30], R25 ;  /* 0x00003019ffffd9a7 */ /* 0x0007e20008300406 */
[----:B------:R-:W-:Y:S01]  /*4330*/  UPLOP3.LUT UP1, UPT, UPT, UPT, UPT, 0x80, 0x8 ;  /* 0x000000000008789c */ /* 0x000fe20003f2f070 */
[----:B------:R-:W-:Y:S01]  /*4340*/  SYNCS.ARRIVE.TRANS64.RED.A1T0 RZ, [UR37], RZ ;  /* 0x000000ffffff79a7 */ /* 0x000fe20008100425 */
[----:B------:R-:W-:Y:S09]  /*4350*/  @P3 BRA `(.L_x_74) ;  /* 0xfffffff400b43947 */ /* 0x000ff2000383ffff */
[----:B------:R-:W-:Y:S07]  /*4360*/  MOV R0, UR6 ;  /* 0x0000000600007c02 */ /* 0x000fee0008000f00 */
.L_x_75:
[----:B-1----:R-:W-:-:S04]  /*4370*/  SHF.L.U32 R3, R30, 0x1f, RZ ;  /* 0x0000001f1e037819 */ /* 0x002fc800000006ff */
[----:B------:R1:W2:Y:S03]  /*4380*/  SYNCS.PHASECHK.TRANS64.TRYWAIT P0, [R0+URZ+0x38], R3 ;  /* 0x00003803000075a7 */ /* 0x0002a600080011ff */
[----:B--2---:R-:W-:Y:S05]  /*4390*/  @!P0 NANOSLEEP.SYNCS 0x989680 ;  /* 0x009896800000895d */ /* 0x004fea0003900000 */
[----:B------:R-:W2:Y:S02]  /*43a0*/  @!P0 SYNCS.PHASECHK.TRANS64 P0, [R0+URZ+0x38], R3 ;  /* 0x00003803000085a7 */ /* 0x000ea400080010ff */
[----:B--23--:R-:W-:Y:S05]  /*43b0*/  @P0 EXIT ;  /* 0x000000000000094d */ /* 0x00cfea0003800000 */
[----:B------:R-:W-:Y:S05]  /*43c0*/  BRA `(.L_x_75) ;  /* 0xfffffffc00e87947 */ /* 0x000fea000383ffff */
.L_x_66:
[----:B------:R-:W-:-:S06]  /*43d0*/  UISETP.GE.AND UP1, UPT, UR8, 0x4, UPT ;  /* 0x000000040800788c */ /* 0x000fcc000bf26270 */
[----:B------:R-:W-:-:S13]  /*43e0*/  PLOP3.LUT P0, PT, PT, PT, UP1, 0x80, 0x8 ;  /* 0x000000000008781c */ /* 0x000fda0003f0f018 */
[----:B------:R-:W-:Y:S05]  /*43f0*/  @!P0 EXIT ;  /* 0x000000000000894d */ /* 0x000fea0003800000 */
[----:B------:R-:W-:Y:S01]  /*4400*/  BAR.SYNC.DEFER_BLOCKING 0x6, 0xa0 ;  /* 0x0182800000007b1d */ /* 0x000fe20000010000 */
[C---:B------:R-:W-:Y:S02]  /*4410*/  IMAD.SHL.U32 R5, R101.reuse, 0x40, RZ ;  /* 0x0000004065057824 */ /* 0x040fe400078e00ff */
[----:B------:R-:W-:Y:S02]  /*4420*/  HFMA2 R111, -RZ, RZ, 0, 0 ;  /* 0x00000000ff6f7431 */ /* 0x000fe400000001ff */
[C---:B------:R-:W-:Y:S01]  /*4430*/  IMAD.SHL.U32 R0, R101.reuse, 0x20, RZ ;  /* 0x0000002065007824 */ /* 0x040fe200078e00ff */
[----:B------:R-:W-:Y:S01]  /*4440*/  CS2R R106, SRZ ;  /* 0x00000000006a7805 */ /* 0x000fe2000001ff00 */
[----:B------:R-:W-:Y:S01]  /*4450*/  IMAD.SHL.U32 R2, R101, 0x2, RZ ;  /* 0x0000000265027824 */ /* 0x000fe200078e00ff */
[----:B------:R-:W-:Y:S01]  /*4460*/  UMOV UR43, 0x400 ;  /* 0x00000400002b7882 */ /* 0x000fe20000000000 */
[----:B------:R-:W1:Y:S01]  /*4470*/  LDC R99, c[0x0][0x370] ;  /* 0x0000dc00ff637b82 */ /* 0x000e620000000800 */
[----:B------:R-:W-:Y:S01]  /*4480*/  ULEA UR43, UR37, UR43, 0x18 ;  /* 0x0000002b252b7291 */ /* 0x000fe2000f8ec0ff */
[----:B------:R-:W-:Y:S01]  /*4490*/  LOP3.LUT R7, R5, 0x180, RZ, 0xc0, !PT ;  /* 0x0000018005077812 */ /* 0x000fe200078ec0ff */
[C---:B------:R-:W-:Y:S01]  /*44a0*/  IMAD.SHL.U32 R103, R101.reuse, 0x8, RZ ;  /* 0x0000000865677824 */ /* 0x040fe200078e00ff */
[----:B------:R-:W-:Y:S01]  /*44b0*/  LOP3.LUT R0, R0, 0xc00, RZ, 0xc0, !PT ;  /* 0x00000c0000007812 */ /* 0x000fe200078ec0ff */
[----:B------:R-:W-:Y:S01]  /*44c0*/  IMAD.U32 R46, R101, 0x10000, RZ ;  /* 0x00010000652e7824 */ /* 0x000fe200078e00ff */
[----:B------:R-:W-:Y:S01]  /*44d0*/  LOP3.LUT R2, R7, 0x20, R2, 0xf8, !PT ;  /* 0x0000002007027812 */ /* 0x000fe200078ef802 */
[----:B------:R-:W-:Y:S01]  /*44e0*/  UIADD3 UR4, UPT, UPT, UR43, 0x1200, URZ ;  /* 0x000012002b047890 */ /* 0x000fe2000fffe0ff */
[----:B------:R-:W2:Y:S01]  /*44f0*/  LDC R42, c[0x0][0xb0c] ;  /* 0x0002c300ff2a7b82 */ /* 0x000ea20000000800 */
[----:B------:R-:W-:Y:S01]  /*4500*/  LOP3.LUT R0, R0, 0x40, R5, 0xf8, !PT ;  /* 0x0000004000007812 */ /* 0x000fe200078ef805 */
[----:B------:R-:W-:Y:S01]  /*4510*/  IMAD.MOV.U32 R44, RZ, RZ, RZ ;  /* 0x000000ffff2c7224 */ /* 0x000fe200078e00ff */
[----:B------:R-:W-:Y:S01]  /*4520*/  LOP3.LUT R103, R2, 0x30, R103, 0x78, !PT ;  /* 0x0000003002677812 */ /* 0x000fe200078e7867 */
[----:B------:R-:W-:Y:S01]  /*4530*/  IMAD.MOV.U32 R108, RZ, RZ, RZ ;  /* 0x000000ffff6c7224 */ /* 0x000fe200078e00ff */
[----:B------:R-:W-:Y:S01]  /*4540*/  LOP3.LUT R0, R0, 0x200, R5, 0xf8, !PT ;  /* 0x0000020000007812 */ /* 0x000fe200078ef805 */
[----:B------:R-:W-:Y:S01]  /*4550*/  IMAD.SHL.U32 R5, R101, 0x10, RZ ;  /* 0x0000001065057824 */ /* 0x000fe200078e00ff */
[----:B------:R-:W-:Y:S01]  /*4560*/  LOP3.LUT R46, R46, 0x600000, RZ, 0xc0, !PT ;  /* 0x006000002e2e7812 */ /* 0x000fe200078ec0ff */
[----:B------:R-:W4:Y:S01]  /*4570*/  LDC R98, c[0x0][0xb20] ;  /* 0x0002c800ff627b82 */ /* 0x000f220000000800 */
[----:B------:R-:W3:Y:S01]  /*4580*/  LDS R3, [UR43+0x100] ;  /* 0x0001002bff037984 */ /* 0x000ee20008000800 */
[----:B------:R-:W-:Y:S01]  /*4590*/  LOP3.LUT R103, R0, R103, RZ, 0xfc, !PT ;  /* 0x0000006700677212 */ /* 0x000fe200078efcff */
[----:B------:R-:W-:Y:S01]  /*45a0*/  IMAD.U32 R109, RZ, RZ, UR4 ;  /* 0x00000004ff6d7e24 */ /* 0x000fe2000f8e00ff */
[----:B------:R-:W-:Y:S01]  /*45b0*/  LOP3.LUT R5, R5, 0x20, RZ, 0xc0, !PT ;  /* 0x0000002005057812 */ /* 0x000fe200078ec0ff */
[----:B------:R-:W1:Y:S01]  /*45c0*/  LDCU.64 UR46, c[0x0][0x348] ;  /* 0x00006900ff2e77ac */ /* 0x000e620008000a00 */
[----:B------:R-:W-:-:S02]  /*45d0*/  IADD3 R102, PT, PT, R103, UR43, RZ ;  /* 0x0000002b67667c10 */ /* 0x000fc4000fffe0ff */
[----:B------:R-:W1:Y:S01]  /*45e0*/  LDC R41, c[0x0][0xb30] ;  /* 0x0002cc00ff297b82 */ /* 0x000e620000000800 */
[----:B------:R-:W1:Y:S01]  /*45f0*/  LDCU.64 UR38, c[0x0][0x888] ;  /* 0x00011100ff2677ac */ /* 0x000e620008000a00 */
[----:B------:R-:W-:Y:S01]  /*4600*/  IADD3 R102, PT, PT, -R5, 0x200, R102 ;  /* 0x0000020005667810 */ /* 0x000fe20007ffe166 */
[----:B------:R-:W-:-:S05]  /*4610*/  UIADD3 UR42, UPT, UPT, UR43, 0x200, URZ ;  /* 0x000002002b2a7890 */ /* 0x000fca000fffe0ff */
[----:B------:R-:W1:Y:S08]  /*4620*/  LDC.64 R88, c[0x0][0xb10] ;  /* 0x0002c400ff587b82 */ /* 0x000e700000000a00 */
[----:B------:R-:W1:Y:S08]  /*4630*/  LDC.64 R38, c[0x0][0xb18] ;  /* 0x0002c600ff267b82 */ /* 0x000e700000000a00 */
[----:B------:R-:W1:Y:S08]  /*4640*/  LDC.64 R84, c[0x0][0x888] ;  /* 0x00022200ff547b82 */ /* 0x000e700000000a00 */
[----:B------:R-:W1:Y:S01]  /*4650*/  LDC.64 R36, c[0x0][0xb28] ;  /* 0x0002ca00ff247b82 */ /* 0x000e620000000a00 */
[----:B---3--:R-:W-:-:S07]  /*4660*/  IMAD.IADD R46, R3, 0x1, R46 ;  /* 0x00000001032e7824 */ /* 0x008fce00078e022e */
[----:B------:R-:W3:Y:S08]  /*4670*/  LDC.64 R86, c[0x0][0x890] ;  /* 0x00022400ff567b82 */ /* 0x000ef00000000a00 */
[----:B------:R-:W1:Y:S08]  /*4680*/  LDC.64 R82, c[0x0][0x8b0] ;  /* 0x00022c00ff527b82 */ /* 0x000e700000000a00 */
[----:B------:R-:W1:Y:S08]  /*4690*/  LDC.64 R80, c[0x0][0x8a8] ;  /* 0x00022a00ff507b82 */ /* 0x000e700000000a00 */
[----:B--2-4-:R-:W1:Y:S02]  /*46a0*/  LDC R100, c[0x0][0x374] ;  /* 0x0000dd00ff647b82 */ /* 0x014e640000000800 */
.L_x_93:
[----:B------:R-:W-:Y:S02]  /*46b0*/  LEA R0, R111, UR43, 0x3 ;  /* 0x0000002b6f007c11 */ /* 0x000fe4000f8e18ff */
[----:B------:R-:W-:Y:S02]  /*46c0*/  SHF.L.U32 R3, R107, 0x1f, RZ ;  /* 0x0000001f6b037819 */ /* 0x000fe400000006ff */
[----:B------:R-:W-:Y:S02]  /*46d0*/  LEA R16, R111, UR43, 0x4 ;  /* 0x0000002b6f107c11 */ /* 0x000fe4000f8e20ff */
[----:B--2---:R-:W2:Y:S02]  /*46e0*/  SYNCS.PHASECHK.TRANS64.TRYWAIT P0, [R0+URZ+0x50], R3 ;  /* 0x00005003000075a7 */ /* 0x004ea400080011ff */
[----:B-12---:R-:W-:Y:S05]  /*46f0*/  @!P0 BRA `(.L_x_76) ;  /* 0x0000002000348947 */ /* 0x006fea0003800000 */
.L_x_123:
[----:B------:R-:W4:Y:S01]  /*4700*/  LDC.64 R12, c[0x0][0xb10] ;  /* 0x0002c400ff0c7b82 */ /* 0x000f220000000a00 */
[----:B------:R-:W3:Y:S01]  /*4710*/  LDS.128 R16, [R16+0xe0] ;  /* 0x0000e00010107984 */ /* 0x000ee20000000c00 */
[----:B-1----:R-:W-:Y:S01]  /*4720*/  ISETP.NE.AND P1, PT, R41, 0x1, PT ;  /* 0x000000012900780c */ /* 0x002fe20003f25270 */
[----:B--2---:R-:W-:Y:S01]  /*4730*/  VIADD R0, R0, 0x60 ;  /* 0x0000006000007836 */ /* 0x004fe20000000000 */
[----:B------:R-:W-:Y:S04]  /*4740*/  ISETP.GE.AND P0, PT, R40, 0x1, PT ;  /* 0x000000012800780c */ /* 0x000fe80003f06270 */
[----:B------:R-:W1:Y:S01]  /*4750*/  LDC.64 R10, c[0x0][0xb18] ;  /* 0x0002c600ff0a7b82 */ /* 0x000e620000000a00 */
[----:B------:R-:W-:Y:S01]  /*4760*/  PRMT R0, RZ, 0x654, R0 ;  /* 0x00000654ff007816 */ /* 0x000fe20000000000 */
[----:B------:R-:W-:Y:S01]  /*4770*/  @!PT LDS RZ, [RZ] ;  /* 0x00000000fffff984 */ /* 0x000fe20000000800 */
[----:B------:R-:W-:Y:S01]  /*4780*/  @!PT LDS RZ, [RZ] ;  /* 0x00000000fffff984 */ /* 0x000fe20000000800 */
[----:B------:R-:W-:Y:S01]  /*4790*/  @!PT LDS RZ, [RZ] ;  /* 0x00000000fffff984 */ /* 0x000fe20000000800 */
[----:B------:R-:W-:Y:S01]  /*47a0*/  @!PT LDS RZ, [RZ] ;  /* 0x00000000fffff984 */ /* 0x000fe20000000800 */
[----:B------:R2:W-:Y:S06]  /*47b0*/  MEMBAR.ALL.CTA ;  /* 0x0000000000007992 */ /* 0x0005ec0000008000 */
[----:B--2---:R-:W2:Y:S01]  /*47c0*/  FENCE.VIEW.ASYNC.S ;  /* 0x00000000000073c6 */ /* 0x004ea20000000000 */
[----:B------:R-:W1:Y:S08]  /*47d0*/  @!P1 LDC R14, c[0x0][0xb20] ;  /* 0x0002c800ff0e9b82 */ /* 0x000e700000000800 */
[----:B------:R-:W1:Y:S01]  /*47e0*/  @!P1 LDC R9, c[0x0][0xb0c] ;  /* 0x0002c300ff099b82 */ /* 0x000e620000000800 */
[----:B--2---:R2:W-:Y:S01]  /*47f0*/  SYNCS.ARRIVE.TRANS64.RED.A1T0 RZ, [R0+URZ], RZ ;  /* 0x000000ff00ff79a7 */ /* 0x0045e200081004ff */
[----:B---3--:R-:W-:Y:S04]  /*4800*/  LOP3.LUT P4, RZ, R18, 0x1, RZ, 0xc0, !PT ;  /* 0x0000000112ff7812 */ /* 0x008fe8000788c0ff */
[----:B------:R-:W-:Y:S09]  /*4810*/  P2R R110, PR, RZ, 0x10 ;  /* 0x00000010ff6e7803 */ /* 0x000ff20000000000 */
[----:B------:R-:W-:Y:S02]  /*4820*/  @P4 MOV R45, R16 ;  /* 0x00000010002d4202 */ /* 0x000fe40000000f00 */
[----:B------:R-:W-:Y:S01]  /*4830*/  @P4 LOP3.LUT R43, R17, 0xffff, RZ, 0xc0, !PT ;  /* 0x0000ffff112b4812 */ /* 0x000fe200078ec0ff */
[----:B--2-4-:R-:W-:Y:S06]  /*4840*/  @!P0 BRA `(.L_x_77) ;  /* 0x0000000000a48947 */ /* 0x014fec0003800000 */
[----:B------:R-:W-:Y:S01]  /*4850*/  IMAD.HI.U32 R21, R100, R39, RZ ;  /* 0x0000002764157227 */ /* 0x000fe200078e00ff */
[----:B------:R-:W-:Y:S02]  /*4860*/  ISETP.NE.AND P0, PT, R38, 0x1, PT ;  /* 0x000000012600780c */ /* 0x000fe40003f05270 */
[----:B------:R-:W-:Y:S01]  /*4870*/  ISETP.NE.AND P2, PT, R40, 0x1, PT ;  /* 0x000000012800780c */ /* 0x000fe20003f45270 */
[----:B------:R-:W-:Y:S01]  /*4880*/  IMAD.HI.U32 R20, R99, R88, RZ ;  /* 0x0000005863147227 */ /* 0x000fe200078e00ff */
[----:B------:R-:W-:Y:S02]  /*4890*/  SHF.R.U32.HI R21, RZ, R98, R21 ;  /* 0x00000062ff157219 */ /* 0x000fe40000011615 */
[----:B------:R-:W-:Y:S01]  /*48a0*/  ISETP.NE.AND P3, PT, R42, 0x1, PT ;  /* 0x000000012a00780c */ /* 0x000fe20003f65270 */
[----:B------:R-:W-:Y:S01]  /*48b0*/  IMAD.HI.U32 R24, R45, R88, RZ ;  /* 0x000000582d187227 */ /* 0x000fe200078e00ff */
[----:B------:R-:W-:Y:S02]  /*48c0*/  SHF.R.U32.HI R20, RZ, R89, R20 ;  /* 0x00000059ff147219 */ /* 0x000fe40000011614 */
[----:B------:R-:W-:Y:S01]  /*48d0*/  SEL R3, R100, R21, !P0 ;  /* 0x0000001564037207 */ /* 0x000fe20004000000 */
[----:B------:R-:W-:Y:S01]  /*48e0*/  IMAD.HI.U32 R21, R43, R39, RZ ;  /* 0x000000272b157227 */ /* 0x000fe200078e00ff */
[----:B------:R-:W-:Y:S02]  /*48f0*/  SEL R7, R99, R20, !P3 ;  /* 0x0000001463077207 */ /* 0x000fe40005800000 */
[----:B------:R-:W-:Y:S01]  /*4900*/  SHF.R.U32.HI R24, RZ, R89, R24 ;  /* 0x00000059ff187219 */ /* 0x000fe20000011618 */
[-C--:B------:R-:W-:Y:S04]  /*4910*/  IMAD.HI.U32 R20, R3, R36.reuse, RZ ;  /* 0x0000002403147227 */ /* 0x080fe800078e00ff */
[----:B------:R-:W-:Y:S01]  /*4920*/  IMAD.HI.U32 R22, R7, R36, RZ ;  /* 0x0000002407167227 */ /* 0x000fe200078e00ff */
[-C--:B------:R-:W-:Y:S02]  /*4930*/  @P2 SHF.R.U32.HI R3, RZ, R37.reuse, R20 ;  /* 0x00000025ff032219 */ /* 0x080fe40000011614 */
[----:B------:R-:W-:Y:S02]  /*4940*/  SHF.R.U32.HI R20, RZ, R98, R21 ;  /* 0x00000062ff147219 */ /* 0x000fe40000011615 */
[----:B------:R-:W-:Y:S01]  /*4950*/  @P2 SHF.R.U32.HI R7, RZ, R37, R22 ;  /* 0x00000025ff072219 */ /* 0x000fe20000011616 */
[C---:B------:R-:W-:Y:S01]  /*4960*/  IMAD R2, R40.reuse, R3, RZ ;  /* 0x0000000328027224 */ /* 0x040fe200078e02ff */
[----:B------:R-:W-:Y:S02]  /*4970*/  SEL R5, R43, R20, !P0 ;  /* 0x000000142b057207 */ /* 0x000fe40004000000 */
[----:B------:R-:W-:Y:S01]  /*4980*/  SEL R3, R45, R24, !P3 ;  /* 0x000000182d037207 */ /* 0x000fe20005800000 */
[----:B------:R-:W-:Y:S01]  /*4990*/  IMAD R4, R40, R7, RZ ;  /* 0x0000000728047224 */ /* 0x000fe200078e02ff */
[C---:B------:R-:W-:Y:S01]  /*49a0*/  ISETP.GE.AND P0, PT, R5.reuse, R2, PT ;  /* 0x000000020500720c */ /* 0x040fe20003f06270 */
[----:B------:R-:W-:Y:S03]  /*49b0*/  IMAD.HI.U32 R6, R5, R36, RZ ;  /* 0x0000002405067227 */ /* 0x000fe600078e00ff */
[----:B------:R-:W-:Y:S01]  /*49c0*/  ISETP.GE.OR P0, PT, R3, R4, P0 ;  /* 0x000000040300720c */ /* 0x000fe20000706670 */
[----:B------:R-:W-:Y:S01]  /*49d0*/  IMAD.MOV R4, RZ, RZ, -R3 ;  /* 0x000000ffff047224 */ /* 0x000fe200078e0a03 */
[-C--:B------:R-:W-:Y:S03]  /*49e0*/  SHF.R.U32.HI R6, RZ, R37.reuse, R6 ;  /* 0x00000025ff067219 */ /* 0x080fe60000011606 */
[----:B------:R-:W-:Y:S01]  /*49f0*/  IMAD R45, R42, R4, R45 ;  /* 0x000000042a2d7224 */ /* 0x000fe200078e022d */
[----:B------:R-:W-:Y:S05]  /*4a00*/  SEL R15, R5, R6, !P2 ;  /* 0x00000006050f7207 */ /* 0x000fea0005000000 */
[----:B------:R-:W-:Y:S02]  /*4a10*/  IMAD.MOV R6, RZ, RZ, -R15 ;  /* 0x000000ffff067224 */ /* 0x000fe400078e0a0f */
[C---:B------:R-:W-:Y:S04]  /*4a20*/  @!P0 IMAD.HI.U32 R2, R3.reuse, R36, RZ ;  /* 0x0000002403028227 */ /* 0x040fe800078e00ff */
[----:B------:R-:W-:Y:S01]  /*4a30*/  IMAD R6, R40, R6, R5 ;  /* 0x0000000628067224 */ /* 0x000fe200078e0205 */
[----:B------:R-:W-:Y:S04]  /*4a40*/  @!P0 SHF.R.U32.HI R2, RZ, R37, R2 ;  /* 0x00000025ff028219 */ /* 0x000fe80000011602 */
[----:B------:R-:W-:Y:S02]  /*4a50*/  @!P0 SEL R0, R3, R2, !P2 ;  /* 0x0000000203008207 */ /* 0x000fe40005000000 */
[----:B------:R-:W-:Y:S02]  /*4a60*/  IADD3 R2, PT, PT, -R5, RZ, RZ ;  /* 0x000000ff05027210 */ /* 0x000fe40007ffe1ff */
[----:B------:R-:W-:Y:S01]  /*4a70*/  @!P0 IADD3 R8, PT, PT, R15, -R0, RZ ;  /* 0x800000000f088210 */ /* 0x000fe20007ffe0ff */
[----:B------:R-:W-:Y:S02]  /*4a80*/  @!P0 IMAD R0, R7, R6, R0 ;  /* 0x0000000607008224 */ /* 0x000fe400078e0200 */
[----:B------:R-:W-:Y:S02]  /*4a90*/  IMAD R43, R38, R2, R43 ;  /* 0x00000002262b7224 */ /* 0x000fe400078e022b */
[----:B------:R-:W-:Y:S02]  /*4aa0*/  @!P0 IMAD R5, R8, R40, R3 ;  /* 0x0000002808058224 */ /* 0x000fe400078e0203 */
[----:B------:R-:W-:Y:S04]  /*4ab0*/  @!P0 IMAD.MOV.U32 R3, RZ, RZ, R0 ;  /* 0x000000ffff038224 */ /* 0x000fe800078e0000 */
[----:B------:R-:W-:Y:S02]  /*4ac0*/  IMAD R45, R3, R42, R45 ;  /* 0x0000002a032d7224 */ /* 0x000fe400078e022d */
[----:B------:R-:W-:Y:S07]  /*4ad0*/  IMAD R43, R5, R38, R43 ;  /* 0x00000026052b7224 */ /* 0x000fee00078e022b */
.L_x_77:
[----:B------:R-:W-:Y:S01]  /*4ae0*/  @!P1 IMAD.HI.U32 R0, R45, R12, RZ ;  /* 0x0000000c2d009227 */ /* 0x000fe200078e00ff */
[----:B-1----:R-:W-:Y:S01]  /*4af0*/  @!P1 ISETP.NE.AND P0, PT, R10, 0x1, PT ;  /* 0x000000010a00980c */ /* 0x002fe20003f05270 */
[----:B------:R-:W-:Y:S01]  /*4b00*/  ULOP3.LUT UP0, URZ, UR42, 0x1b0, URZ, 0xc0, !UPT ;  /* 0x000001b02aff7892 */ /* 0x000fe2000f80c0ff */
[----:B------:R-:W-:Y:S01]  /*4b10*/  @!P1 ISETP.NE.AND P2, PT, R9, 0x1, PT ;  /* 0x000000010900980c */ /* 0x000fe20003f45270 */
[----:B------:R-:W-:Y:S01]  /*4b20*/  @!P1 IMAD.HI.U32 R3, R43, R11, RZ ;  /* 0x0000000b2b039227 */ /* 0x000fe200078e00ff */
[----:B------:R-:W-:Y:S02]  /*4b30*/  @!P1 SHF.R.U32.HI R0, RZ, R13, R0 ;  /* 0x0000000dff009219 */ /* 0x000fe40000011600 */
[----:B------:R-:W-:Y:S01]  /*4b40*/  @P4 SHF.R.U32.HI R105, RZ, 0x10, R17 ;  /* 0x00000010ff694819 */ /* 0x000fe20000011611 */
[----:B------:R-:W-:Y:S01]  /*4b50*/  VIADD R111, R111, 0x1 ;  /* 0x000000016f6f7836 */ /* 0x000fe20000000000 */
[----:B------:R-:W-:Y:S02]  /*4b60*/  @!P1 SHF.R.U32.HI R2, RZ, R14, R3 ;  /* 0x0000000eff029219 */ /* 0x000fe40000011603 */
[----:B------:R-:W-:Y:S02]  /*4b70*/  @!P1 SEL R3, R45, R0, !P2 ;  /* 0x000000002d039207 */ /* 0x000fe40005000000 */
[----:B------:R-:W-:Y:S05]  /*4b80*/  @!P1 SEL R2, R43, R2, !P0 ;  /* 0x000000022b029207 */ /* 0x000fea0004000000 */
[----:B------:R-:W-:Y:S02]  /*4b90*/  @!P1 IMAD.IADD R0, R2, 0x1, -R3 ;  /* 0x0000000102009824 */ /* 0x000fe400078e0a03 */
[----:B------:R-:W-:Y:S02]  /*4ba0*/  @!P1 IMAD.IADD R2, R3, 0x1, -R2 ;  /* 0x0000000103029824 */ /* 0x000fe400078e0a02 */
[----:B------:R-:W-:Y:S02]  /*4bb0*/  @!P1 IMAD R45, R0, R9, R45 ;  /* 0x00000009002d9224 */ /* 0x000fe400078e022d */
[----:B------:R-:W-:Y:S01]  /*4bc0*/  @!P1 IMAD R43, R2, R10, R43 ;  /* 0x0000000a022b9224 */ /* 0x000fe200078e022b */
[----:B------:R-:W-:Y:S06]  /*4bd0*/  BRA.U !UP0, `(.L_x_78) ;  /* 0x0000000108407547 */ /* 0x000fec000b800000 */
[----:B------:R-:W1:Y:S01]  /*4be0*/  LDCU.64 UR8, c[0x4][0x80] ;  /* 0x01001000ff0877ac */ /* 0x000e620008000a00 */
[----:B------:R-:W-:Y:S01]  /*4bf0*/  MOV R3, 0x0 ;  /* 0x0000000000037802 */ /* 0x000fe20000000f00 */
[----:B------:R-:W-:Y:S02]  /*4c00*/  HFMA2 R12, -RZ, RZ, 0, 5.9604644775390625e-08 ;  /* 0x00000001ff0c7431 */ /* 0x000fe400000001ff */
[----:B------:R-:W-:Y:S02]  /*4c10*/  IMAD.MOV.U32 R8, RZ, RZ, 0x70 ;  /* 0x00000070ff087424 */ /* 0x000fe400078e00ff */
[----:B------:R-:W-:Y:S01]  /*4c20*/  IMAD.MOV.U32 R13, RZ, RZ, RZ ;  /* 0x000000ffff0d7224 */ /* 0x000fe200078e00ff */
[----:B------:R-:W2:Y:S01]  /*4c30*/  LDCU.64 UR6, c[0x4][0x88] ;  /* 0x01001100ff0677ac */ /* 0x000ea20008000a00 */
[----:B------:R-:W3:Y:S01]  /*4c40*/  LDC.64 R2, c[0x4][R3] ;  /* 0x0100000003027b82 */ /* 0x000ee20000000a00 */
[----:B------:R-:W4:Y:S01]  /*4c50*/  LDCU.64 UR4, c[0x4][0x8] ;  /* 0x01000100ff0477ac */ /* 0x000f220008000a00 */
[----:B-1----:R-:W-:Y:S01]  /*4c60*/  MOV R5, UR9 ;  /* 0x0000000900057c02 */ /* 0x002fe20008000f00 */
[----:B------:R-:W-:Y:S01]  /*4c70*/  IMAD.U32 R4, RZ, RZ, UR8 ;  /* 0x00000008ff047e24 */ /* 0x000fe2000f8e00ff */
[----:B--2---:R-:W-:Y:S01]  /*4c80*/  MOV R7, UR7 ;  /* 0x0000000700077c02 */ /* 0x004fe20008000f00 */
[----:B------:R-:W-:Y:S01]  /*4c90*/  IMAD.U32 R6, RZ, RZ, UR6 ;  /* 0x00000006ff067e24 */ /* 0x000fe2000f8e00ff */
[----:B----4-:R-:W-:Y:S01]  /*4ca0*/  MOV R11, UR5 ;  /* 0x00000005000b7c02 */ /* 0x010fe20008000f00 */
[----:B------:R-:W-:Y:S02]  /*4cb0*/  IMAD.U32 R10, RZ, RZ, UR4 ;  /* 0x00000004ff0a7e24 */ /* 0x000fe4000f8e00ff */
[----:B------:R-:W-:Y:S07]  /*4cc0*/  LEPC R20, `(.L_x_78) ;  /* 0x000000001014794e */ /* 0x000fee0000000000 */
[----:B---3-5:R-:W-:Y:S05]  /*4cd0*/  CALL.ABS.NOINC R2 ;  /* 0x0000000002007343 */ /* 0x028fea0003c00000 */
.L_x_78:
[----:B------:R-:W-:Y:S01]  /*4ce0*/  LOP3.LUT P0, RZ, R109, 0x1b0, RZ, 0xc0, !PT ;  /* 0x000001b06dff7812 */ /* 0x000fe2000780c0ff */
[----:B------:R-:W-:Y:S11]  /*4cf0*/  BSSY.RECONVERGENT B6, `(.L_x_79) ;  /* 0x0000013000067945 */ /* 0x000ff60003800200 */
[----:B------:R-:W-:Y:S01]  /*4d00*/  @!UPT UIADD3 URZ, UPT, UPT, URZ, URZ, URZ ;  /* 0x000000fffffff290 */ /* 0x000fe2000fffe0ff */
[----:B------:R-:W-:Y:S05]  /*4d10*/  @!P0 BRA `(.L_x_80) ;  /* 0x0000000000408947 */ /* 0x000fea0003800000 */
        /* <DEDUP_REMOVED lines=16> */
.L_x_80:
[----:B------:R-:W-:Y:S05]  /*4e20*/  BSYNC.RECONVERGENT B6 ;  /* 0x0000000000067941 */ /* 0x000fea0003800200 */
.L_x_79:
[----:B------:R-:W-:Y:S01]  /*4e30*/  ISETP.NE.U32.AND P3, PT, R86, RZ, PT ;  /* 0x000000ff5600720c */ /* 0x000fe20003f65070 */
[----:B------:R-:W-:Y:S01]  /*4e40*/  UISETP.NE.AND UP1, UPT, UR44, URZ, UPT ;  /* 0x000000ff2c00728c */ /* 0x000fe2000bf25270 */
[----:B------:R-:W-:Y:S02]  /*4e50*/  ISETP.NE.U32.AND P4, PT, R82, RZ, PT ;  /* 0x000000ff5200720c */ /* 0x000fe40003f85070 */
[----:B------:R-:W-:Y:S02]  /*4e60*/  ISETP.NE.AND.EX P3, PT, R87, RZ, PT, P3 ;  /* 0x000000ff5700720c */ /* 0x000fe40003f65330 */
[----:B------:R-:W-:Y:S02]  /*4e70*/  PLOP3.LUT P1, PT, PT, PT, PT, 0x8, 0x80 ;  /* 0x000000000080781c */ /* 0x000fe40003f2e170 */
[----:B------:R-:W-:Y:S02]  /*4e80*/  PLOP3.LUT P0, PT, PT, PT, UP1, 0x80, 0x8 ;  /* 0x000000000008781c */ /* 0x000fe40003f0f018 */
[----:B------:R-:W-:Y:S02]  /*4e90*/  ISETP.NE.AND.EX P4, PT, R83, RZ, PT, P4 ;  /* 0x000000ff5300720c */ /* 0x000fe40003f85340 */
[----:B------:R-:W1:Y:S09]  /*4ea0*/  @UP1 LDCU.64 UR4, c[0x0][0x888] ;  /* 0x00011100ff0417ac */ /* 0x000e720008000a00 */
[----:B------:R-:W-:Y:S01]  /*4eb0*/  @P0 PLOP3.LUT P1, PT, P3, PT, PT, 0x80, 0x8 ;  /* 0x000000000008081c */ /* 0x000fe20001f2f070 */
[----:B-1----:R-:W-:Y:S04]  /*4ec0*/  @UP1 UISETP.NE.U32.AND UP0, UPT, UR4, URZ, UPT ;  /* 0x000000ff0400128c */ /* 0x002fe8000bf05070 */
[----:B------:R-:W-:Y:S04]  /*4ed0*/  @UP1 UISETP.NE.AND.EX UP0, UPT, UR5, URZ, UPT, UP0 ;  /* 0x000000ff0500128c */ /* 0x000fe8000bf05300 */
[----:B------:R-:W-:Y:S01]  /*4ee0*/  @UP1 USEL UR4, URZ, 0xffffffff, UP0 ;  /* 0xffffffffff041887 */ /* 0x000fe20008000000 */
[----:B------:R-:W-:Y:S11]  /*4ef0*/  @!P3 BRA `(.L_x_81) ;  /* 0x00000000002cb947 */ /* 0x000ff60003800000 */
[----:B------:R-:W-:Y:S01]  /*4f00*/  ISETP.NE.U32.AND P2, PT, R84, RZ, PT ;  /* 0x000000ff5400720c */ /* 0x000fe20003f45070 */
[----:B------:R-:W-:Y:S03]  /*4f10*/  IMAD.MOV.U32 R96, RZ, RZ, 0x1 ;  /* 0x00000001ff607424 */ /* 0x000fe600078e00ff */
[----:B------:R-:W-:Y:S11]  /*4f20*/  ISETP.NE.AND.EX P2, PT, R85, RZ, PT, P2 ;  /* 0x000000ff5500720c */ /* 0x000ff60003f45320 */
[----:B------:R-:W-:Y:S02]  /*4f30*/  @!UPT UIADD3 URZ, UPT, UPT, URZ, URZ, URZ ;  /* 0x000000fffffff290 */ /* 0x000fe4000fffe0ff */
[----:B------:R-:W1:Y:S01]  /*4f40*/  @P2 LDC.64 R2, c[0x0][0x888] ;  /* 0x00022200ff022b82 */ /* 0x000e620000000a00 */
[----:B------:R-:W-:Y:S04]  /*4f50*/  @P2 IMAD R0, R86, UR36, RZ ;  /* 0x0000002456002c24 */ /* 0x000fe8000f8e02ff */
[----:B-1----:R-:W-:Y:S04]  /*4f60*/  @P2 IMAD.WIDE R2, R0, 0x4, R2 ;  /* 0x0000000400022825 */ /* 0x002fe800078e0202 */
[----:B------:R-:W-:Y:S01]  /*4f70*/  HFMA2 R0, -RZ, RZ, 0, 5.9604644775390625e-08 ;  /* 0x00000001ff007431 */ /* 0x000fe200000001ff */
[----:B-----5:R1:W5:Y:S04]  /*4f80*/  @P2 LDG.E R49, desc[UR40][R2.64] ;  /* 0x0000002802312981 */ /* 0x020368000c1e1900 */
[----:B------:R-:W-:Y:S01]  /*4f90*/  @!P2 PRMT R96, R0, 0x7610, R96 ;  /* 0x000076100060a816 */ /* 0x000fe20000000060 */
[----:B-1----:R-:W2:Y:S06]  /*4fa0*/  @!P2 LDC R49, c[0x0][0x880] ;  /* 0x00022000ff31ab82 */ /* 0x002eac0000000800 */
.L_x_81:
[----:B------:R-:W-:Y:S05]  /*4fb0*/  @!P4 BRA `(.L_x_82) ;  /* 0x000000000020c947 */ /* 0x000fea0003800000 */
[----:B------:R-:W-:Y:S04]  /*4fc0*/  ISETP.NE.U32.AND P2, PT, R80, RZ, PT ;  /* 0x000000ff5000720c */ /* 0x000fe80003f45070 */
[----:B------:R-:W-:Y:S11]  /*4fd0*/  ISETP.NE.AND.EX P2, PT, R81, RZ, PT, P2 ;  /* 0x000000ff5100720c */ /* 0x000ff60003f45320 */
[----:B------:R-:W-:Y:S02]  /*4fe0*/  @!UPT UIADD3 URZ, UPT, UPT, URZ, URZ, URZ ;  /* 0x000000fffffff290 */ /* 0x000fe4000fffe0ff */
[----:B------:R-:W1:Y:S01]  /*4ff0*/  @P2 LDC.64 R2, c[0x0][0x8a8] ;  /* 0x00022a00ff022b82 */ /* 0x000e620000000a00 */
[----:B------:R-:W-:Y:S04]  /*5000*/  @P2 IMAD R0, R82, UR36, RZ ;  /* 0x0000002452002c24 */ /* 0x000fe8000f8e02ff */
[----:B-1----:R-:W-:Y:S05]  /*5010*/  @P2 IMAD.WIDE R2, R0, 0x4, R2 ;  /* 0x0000000400022825 */ /* 0x002fea00078e0202 */
[----:B-----5:R1:W5:Y:S02]  /*5020*/  @P2 LDG.E R47, desc[UR40][R2.64] ;  /* 0x00000028022f2981 */ /* 0x020364000c1e1900 */
[----:B-1----:R-:W3:Y:S02]  /*5030*/  @!P2 LDC R47, c[0x0][0x8a0] ;  /* 0x00022800ff2fab82 */ /* 0x002ee40000000800 */
.L_x_82:
[----:B--2--5:R-:W-:Y:S01]  /*5040*/  @P0 FSETP.NEU.AND P4, PT, R49, RZ, PT ;  /* 0x000000ff3100020b */ /* 0x024fe20003f8d000 */
[----:B------:R-:W-:Y:S01]  /*5050*/  IMAD.U32 R0, RZ, RZ, UR4 ;  /* 0x00000004ff007e24 */ /* 0x000fe2000f8e00ff */
[----:B------:R-:W-:Y:S01]  /*5060*/  @P0 LOP3.LUT P2, RZ, R96, 0xff, RZ, 0xc0, !PT ;  /* 0x000000ff60ff0812 */ /* 0x000fe2000784c0ff */
[----:B------:R-:W-:Y:S01]  /*5070*/  BSSY B1, `(.L_x_83) ;  /* 0x0000039000017945 */ /* 0x000fe20003800000 */
[----:B------:R-:W-:Y:S02]  /*5080*/  @P0 SEL R9, RZ, 0xffffffff, P4 ;  /* 0xffffffffff090807 */ /* 0x000fe40002000000 */
[----:B------:R-:W-:Y:S02]  /*5090*/  CS2R R54, SRZ ;  /* 0x0000000000367805 */ /* 0x000fe4000001ff00 */
[----:B------:R-:W-:Y:S02]  /*50a0*/  LEA R92, R44, UR43, 0x3 ;  /* 0x0000002b2c5c7c11 */ /* 0x000fe4000f8e18ff */
[----:B------:R-:W-:Y:S02]  /*50b0*/  CS2R R52, SRZ ;  /* 0x0000000000347805 */ /* 0x000fe4000001ff00 */
[----:B------:R-:W-:Y:S02]  /*50c0*/  @P1 SEL R9, R0, R9, !P2 ;  /* 0x0000000900091207 */ /* 0x000fe40005000000 */
[----:B------:R-:W-:Y:S02]  /*50d0*/  CS2R R58, SRZ ;  /* 0x00000000003a7805 */ /* 0x000fe4000001ff00 */
[----:B------:R-:W-:Y:S02]  /*50e0*/  SHF.L.U32 R7, R108, 0x1f, RZ ;  /* 0x0000001f6c077819 */ /* 0x000fe400000006ff */
[----:B------:R-:W-:Y:S02]  /*50f0*/  CS2R R56, SRZ ;  /* 0x0000000000387805 */ /* 0x000fe4000001ff00 */
[----:B------:R-:W-:Y:S02]  /*5100*/  @P0 LOP3.LUT R9, R9, 0x1, RZ, 0xc0, !PT ;  /* 0x0000000109090812 */ /* 0x000fe400078ec0ff */
[C---:B------:R-:W-:Y:S02]  /*5110*/  LEA.HI R5, R44.reuse, R44, RZ, 0x1 ;  /* 0x0000002c2c057211 */ /* 0x040fe400078f08ff */
[----:B------:R-:W-:Y:S02]  /*5120*/  ISETP.NE.U32.OR P1, PT, R9, 0x1, !P0 ;  /* 0x000000010900780c */ /* 0x000fe40004725470 */
[----:B------:R-:W-:Y:S01]  /*5130*/  PLOP3.LUT P5, PT, PT, PT, PT, 0x8, 0x80 ;  /* 0x000000000080781c */ /* 0x000fe20003fae170 */
[C---:B------:R-:W-:Y:S01]  /*5140*/  IMAD.SHL.U32 R3, R5.reuse, 0x20, RZ ;  /* 0x0000002005037824 */ /* 0x040fe200078e00ff */
[----:B------:R-:W-:Y:S04]  /*5150*/  LOP3.LUT R5, R5, 0xffe, RZ, 0xc0, !PT ;  /* 0x00000ffe05057812 */ /* 0x000fe800078ec0ff */
[----:B------:R-:W-:Y:S01]  /*5160*/  LOP3.LUT R3, R3, 0xffffffc0, RZ, 0xc0, !PT ;  /* 0xffffffc003037812 */ /* 0x000fe200078ec0ff */
[----:B------:R-:W-:Y:S04]  /*5170*/  IMAD.IADD R32, R44, 0x1, -R5 ;  /* 0x000000012c207824 */ /* 0x000fe800078e0a05 */
[----:B------:R-:W-:Y:S01]  /*5180*/  @P1 SHF.L.U32 R2, R106, 0x1f, RZ ;  /* 0x0000001f6a021819 */ /* 0x000fe200000006ff */
[----:B------:R-:W-:Y:S03]  /*5190*/  IMAD.IADD R3, R46, 0x1, R3 ;  /* 0x000000012e037824 */ /* 0x000fe600078e0203 */
[----:B------:R-:W1:Y:S01]  /*51a0*/  @P1 SYNCS.PHASECHK.TRANS64.TRYWAIT P0, [UR43+0x30], R2 ;  /* 0x00003002ff0015a7 */ /* 0x000e62000800112b */
[----:B------:R-:W-:Y:S01]  /*51b0*/  IMAD R32, R32, 0x100000, R3 ;  /* 0x0010000020207824 */ /* 0x000fe200078e0203 */
[----:B------:R2:W4:Y:S01]  /*51c0*/  SYNCS.PHASECHK.TRANS64.TRYWAIT P4, [R92+URZ+0x70], R7 ;  /* 0x000070075c0075a7 */ /* 0x00052200080811ff */
[----:B-1----:R-:W-:Y:S01]  /*51d0*/  @P1 PLOP3.LUT P5, PT, P0, PT, PT, 0x8, 0x80 ;  /* 0x000000000080181c */ /* 0x002fe200007ae170 */
[----:B------:R-:W-:Y:S01]  /*51e0*/  @!UPT UIADD3 URZ, UPT, UPT, URZ, URZ, URZ ;  /* 0x000000fffffff290 */ /* 0x000fe2000fffe0ff */
[----:B--2---:R-:W-:Y:S11]  /*51f0*/  @!P1 BRA `(.L_x_84) ;  /* 0x0000000000809947 */ /* 0x004ff60003800000 */
[----:B------:R-:W-:Y:S01]  /*5200*/  ISETP.NE.U32.AND P0, PT, RZ, UR38, PT ;  /* 0x00000026ff007c0c */ /* 0x000fe2000bf05070 */
[----:B------:R-:W-:Y:S01]  /*5210*/  BSSY B0, `(.L_x_85) ;  /* 0x0000012000007945 */ /* 0x000fe20003800000 */
[----:B------:R-:W-:Y:S02]  /*5220*/  FSETP.NEU.AND P2, PT, R49, RZ, PT ;  /* 0x000000ff3100720b */ /* 0x000fe40003f4d000 */
[----:B------:R-:W-:Y:S02]  /*5230*/  CS2R R58, SRZ ;  /* 0x00000000003a7805 */ /* 0x000fe4000001ff00 */
[----:B------:R-:W-:Y:S02]  /*5240*/  ISETP.NE.AND.EX P0, PT, RZ, UR39, PT, P0 ;  /* 0x00000027ff007c0c */ /* 0x000fe4000bf05300 */
[----:B------:R-:W-:Y:S02]  /*5250*/  CS2R R56, SRZ ;  /* 0x0000000000387805 */ /* 0x000fe4000001ff00 */
[----:B------:R-:W-:Y:S02]  /*5260*/  LOP3.LUT P1, RZ, R96, 0xff, RZ, 0xc0, !PT ;  /* 0x000000ff60ff7812 */ /* 0x000fe4000782c0ff */
[----:B------:R-:W-:Y:S02]  /*5270*/  CS2R R54, SRZ ;  /* 0x0000000000367805 */ /* 0x000fe4000001ff00 */
[----:B------:R-:W-:Y:S02]  /*5280*/  SEL R0, RZ, 0xffffffff, P2 ;  /* 0xffffffffff007807 */ /* 0x000fe40001000000 */
[----:B------:R-:W-:Y:S02]  /*5290*/  CS2R R52, SRZ ;  /* 0x0000000000347805 */ /* 0x000fe4000001ff00 */
[----:B------:R-:W-:Y:S04]  /*52a0*/  SEL R3, RZ, 0xffffffff, P0 ;  /* 0xffffffffff037807 */ /* 0x000fe80000000000 */
[----:B------:R-:W-:Y:S04]  /*52b0*/  @P3 SEL R0, R3, R0, !P1 ;  /* 0x0000000003003207 */ /* 0x000fe80004800000 */
[----:B------:R-:W-:Y:S04]  /*52c0*/  LOP3.LUT R0, R0, 0x1, RZ, 0xc0, !PT ;  /* 0x0000000100007812 */ /* 0x000fe800078ec0ff */
[----:B------:R-:W-:Y:S01]  /*52d0*/  ISETP.NE.U32.AND P0, PT, R0, 0x1, PT ;  /* 0x000000010000780c */ /* 0x000fe20003f05070 */
[----:B------:R-:W-:Y:S01]  /*52e0*/  @!UPT UIADD3 URZ, UPT, UPT, URZ, URZ, URZ ;  /* 0x000000fffffff290 */ /* 0x000fe2000fffe0ff */
[----:B------:R-:W-:Y:S11]  /*52f0*/  @!P5 BRA `(.L_x_86) ;  /* 0x00000000000cd947 */ /* 0x000ff60003800000 */
[----:B------:R-:W-:Y:S04]  /*5300*/  SHF.L.U32 R3, R106, 0x1f, RZ ;  /* 0x0000001f6a037819 */ /* 0x000fe800000006ff */
[----:B------:R-:W1:Y:S02]  /*5310*/  SYNCS.PHASECHK.TRANS64.TRYWAIT P1, [UR43+0x30], R3 ;  /* 0x00003003ff0075a7 */ /* 0x000e64000802112b */
[----:B-1----:R-:W-:Y:S05]  /*5320*/  @!P1 BRA `(.L_x_87) ;  /* 0x00000014003c9947 */ /* 0x002fea0003800000 */
.L_x_86:
[----:B------:R-:W-:Y:S05]  /*5330*/  BSYNC B0 ;  /* 0x0000000000007941 */ /* 0x000fea0003800000 */
.L_x_85:
[----:B------:R2:W1:Y:S01]  /*5340*/  @P0 LDS.128 R56, [R103+UR43+0x200] ;  /* 0x0002002b67380984 */ /* 0x0004620008000c00 */
[----:B------:R-:W-:Y:S01]  /*5350*/  UIADD3 UR4, UPT, UPT, UR43, 0x38, URZ ;  /* 0x000000382b047890 */ /* 0x000fe2000fffe0ff */
[----:B------:R-:W-:Y:S02]  /*5360*/  LOP3.LUT R106, R106, 0x1, RZ, 0x3c, !PT ;  /* 0x000000016a6a7812 */ /* 0x000fe400078e3cff */
[----:B------:R2:W1:Y:S01]  /*5370*/  @P0 LDS.128 R52, [R102+0x10] ;  /* 0x0000100066340984 */ /* 0x0004620000000c00 */
[----:B------:R-:W-:Y:S01]  /*5380*/  UPRMT UR4, UR37, 0x654, UR4 ;  /* 0x0000065425047896 */ /* 0x000fe20008000004 */
[----:B------:R-:W-:Y:S01]  /*5390*/  @!PT LDS RZ, [RZ] ;  /* 0x00000000fffff984 */ /* 0x000fe20000000800 */
[----:B------:R-:W-:Y:S01]  /*53a0*/  @!PT LDS RZ, [RZ] ;  /* 0x00000000fffff984 */ /* 0x000fe20000000800 */
[----:B------:R-:W-:Y:S01]  /*53b0*/  @!PT LDS RZ, [RZ] ;  /* 0x00000000fffff984 */ /* 0x000fe20000000800 */
[----:B------:R-:W-:Y:S01]  /*53c0*/  @!PT LDS RZ, [RZ] ;  /* 0x00000000fffff984 */ /* 0x000fe20000000800 */
[----:B------:R5:W-:Y:S06]  /*53d0*/  MEMBAR.ALL.CTA ;  /* 0x0000000000007992 */ /* 0x000bec0000008000 */
[----:B-----5:R-:W5:Y:S02]  /*53e0*/  FENCE.VIEW.ASYNC.S ;  /* 0x00000000000073c6 */ /* 0x020f640000000000 */
[----:B-----5:R-:W-:Y:S03]  /*53f0*/  SYNCS.ARRIVE.TRANS64.RED.A1T0 RZ, [UR4], RZ ;  /* 0x000000ffffff79a7 */ /* 0x020fe60008100404 */
.L_x_84:
[----:B------:R-:W-:Y:S05]  /*5400*/  BSYNC B1 ;  /* 0x0000000000017941 */ /* 0x000fea0003800000 */
.L_x_83:
[----:B-1----:R-:W-:Y:S04]  /*5410*/  SHF.R.U32.HI R3, RZ, 0x15, R32 ;  /* 0x00000015ff037819 */ /* 0x002fe80000011620 */
[----:B------:R-:W-:Y:S01]  /*5420*/  LOP3.LUT P0, RZ, R3, 0x3, R104, 0x48, !PT ;  /* 0x0000000303ff7812 */ /* 0x000fe20007804868 */
[----:B------:R-:W-:Y:S01]  /*5430*/  @!UPT UIADD3 URZ, UPT, UPT, URZ, URZ, URZ ;  /* 0x000000fffffff290 */ /* 0x000fe2000fffe0ff */
[----:B----4-:R-:W-:Y:S11]  /*5440*/  @P4 BRA `(.L_x_88) ;  /* 0x0000000000084947 */ /* 0x010ff60003800000 */
[----:B------:R-:W1:Y:S02]  /*5450*/  SYNCS.PHASECHK.TRANS64.TRYWAIT P1, [R92+URZ+0x70], R7 ;  /* 0x000070075c0075a7 */ /* 0x000e6400080211ff */
[----:B-1----:R-:W-:Y:S05]  /*5460*/  @!P1 BRA `(.L_x_89) ;  /* 0x0000001400049947 */ /* 0x002fea0003800000 */
.L_x_88:
[----:B------:R-:W-:Y:S05]  /*5470*/  @!P0 BRA `(.L_x_90) ;  /* 0x0000000000408947 */ /* 0x000fea0003800000 */
[----:B------:R-:W4:Y:S01]  /*5480*/  LDCU.64 UR8, c[0x4][0x70] ;  /* 0x01000e00ff0877ac */ /* 0x000f220008000a00 */
[----:B------:R-:W-:Y:S01]  /*5490*/  MOV R3, 0x0 ;  /* 0x0000000000037802 */ /* 0x000fe20000000f00 */
[----:B------:R-:W-:Y:S02]  /*54a0*/  HFMA2 R12, -RZ, RZ, 0, 5.9604644775390625e-08 ;  /* 0x00000001ff0c7431 */ /* 0x000fe400000001ff */
[----:B------:R-:W-:Y:S02]  /*54b0*/  IMAD.MOV.U32 R8, RZ, RZ, 0x192 ;  /* 0x00000192ff087424 */ /* 0x000fe400078e00ff */
[----:B------:R-:W-:Y:S01]  /*54c0*/  IMAD.MOV.U32 R13, RZ, RZ, RZ ;  /* 0x000000ffff0d7224 */ /* 0x000fe200078e00ff */
[----:B------:R-:W1:Y:S01]  /*54d0*/  LDCU.64 UR6, c[0x4][0x78] ;  /* 0x01000f00ff0677ac */ /* 0x000e620008000a00 */
[----:B------:R-:W2:Y:S01]  /*54e0*/  LDC.64 R2, c[0x4][R3] ;  /* 0x0100000003027b82 */ /* 0x000ea20000000a00 */
[----:B------:R-:W5:Y:S01]  /*54f0*/  LDCU.64 UR4, c[0x4][0x10] ;  /* 0x01000200ff0477ac */ /* 0x000f620008000a00 */
[----:B----4-:R-:W-:Y:S01]  /*5500*/  MOV R5, UR9 ;  /* 0x0000000900057c02 */ /* 0x010fe20008000f00 */
[----:B------:R-:W-:Y:S01]  /*5510*/  IMAD.U32 R4, RZ, RZ, UR8 ;  /* 0x00000008ff047e24 */ /* 0x000fe2000f8e00ff */
[----:B-1----:R-:W-:Y:S01]  /*5520*/  MOV R7, UR7 ;  /* 0x0000000700077c02 */ /* 0x002fe20008000f00 */
[----:B------:R-:W-:Y:S01]  /*5530*/  IMAD.U32 R6, RZ, RZ, UR6 ;  /* 0x00000006ff067e24 */ /* 0x000fe2000f8e00ff */
[----:B-----5:R-:W-:Y:S01]  /*5540*/  MOV R11, UR5 ;  /* 0x00000005000b7c02 */ /* 0x020fe20008000f00 */
[----:B------:R-:W-:Y:S02]  /*5550*/  IMAD.U32 R10, RZ, RZ, UR4 ;  /* 0x00000004ff0a7e24 */ /* 0x000fe4000f8e00ff */
[----:B------:R-:W-:Y:S07]  /*5560*/  LEPC R20, `(.L_x_90) ;  /* 0x000000001014794e */ /* 0x000fee0000000000 */
[----:B--23--:R-:W-:Y:S05]  /*5570*/  CALL.ABS.NOINC R2 ;  /* 0x0000000002007343 */ /* 0x00cfea0003c00000 */
.L_x_90:
[----:B------:R-:W-:Y:S01]  /*5580*/  LOP3.LUT P0, RZ, R101, 0x60, RZ, 0xc0, !PT ;  /* 0x0000006065ff7812 */ /* 0x000fe2000780c0ff */
[----:B------:R-:W-:Y:S05]  /*5590*/  WARPSYNC.ALL ;  /* 0x0000000000007948 */ /* 0x000fea0003800000 */
[----:B------:R-:W-:Y:S01]  /*55a0*/  R2UR UR4, R32 ;  /* 0x00000000200472ca */ /* 0x000fe200000e0000 */
[----:B------:R-:W-:Y:S01]  /*55b0*/  BSSY.RECONVERGENT B0, `(.L_x_91) ;  /* 0x00000a0000007945 */ /* 0x000fe20003800200 */
[-C--:B------:R-:W-:Y:S02]  /*55c0*/  F2FP.F16.E4M3.UNPACK_B R50, R56.reuse ;  /* 0x00000038ff32723e */ /* 0x080fe400020006ff */
[----:B------:R-:W-:Y:S02]  /*55d0*/  F2FP.F16.E4M3.UNPACK_B R63, R56.H1 ;  /* 0x00000038ff3f723e */ /* 0x000fe400030006ff */
[-C--:B------:R-:W-:Y:S01]  /*55e0*/  F2FP.F16.E4M3.UNPACK_B R56, R57.reuse ;  /* 0x00000039ff38723e */ /* 0x080fe200020006ff */
[--C-:B------:R-:W-:Y:S01]  /*55f0*/  HADD2.F32 R48, -RZ, R50.reuse.H0_H0 ;  /* 0x20000032ff307230 */ /* 0x100fe20000004100 */
[----:B------:R-:W-:Y:S01]  /*5600*/  F2FP.F16.E4M3.UNPACK_B R57, R57.H1 ;  /* 0x00000039ff39723e */ /* 0x000fe200030006ff */
[----:B------:R-:W-:Y:S01]  /*5610*/  HADD2.F32 R50, -RZ, R50.H1_H1 ;  /* 0x30000032ff327230 */ /* 0x000fe20000004100 */
[-C--:B------:R-:W-:Y:S01]  /*5620*/  F2FP.F16.E4M3.UNPACK_B R66, R52.reuse ;  /* 0x00000034ff42723e */ /* 0x080fe200020006ff */
[--C-:B------:R-:W-:Y:S01]  /*5630*/  HADD2.F32 R51, -RZ, R63.reuse.H0_H0 ;  /* 0x2000003fff337230 */ /* 0x100fe20000004100 */
[----:B------:R-:W-:Y:S01]  /*5640*/  F2FP.F16.E4M3.UNPACK_B R68, R52.H1 ;  /* 0x00000034ff44723e */ /* 0x000fe200030006ff */
[----:B-1----:R-:W-:Y:S01]  /*5650*/  LDTM.16dp32bit_t0_t15.x32 R4, tmem[UR4] ;  /* 0x00000004000479ee */ /* 0x002fe20008a80000 */
[----:B------:R-:W3:Y:S01]  /*5660*/  LDTM.16dp32bit_t16_t31.x32 R4, tmem[UR4+0x20] ;  /* 0x00002004000479ee */ /* 0x000ee20008aa0000 */
[----:B------:R-:W-:Y:S01]  /*5670*/  NOP ;  /* 0x0000000000007918 */ /* 0x000fe20000000000 */
[----:B------:R-:W-:Y:S01]  /*5680*/  R2UR UR5, R92 ;  /* 0x000000005c0572ca */ /* 0x000fe200000e0000 */
[--C-:B------:R-:W-:Y:S01]  /*5690*/  HADD2.F32 R65, -RZ, R66.reuse.H0_H0 ;  /* 0x20000042ff417230 */ /* 0x100fe20000004100 */
[----:B------:R-:W-:Y:S01]  /*56a0*/  F2FP.F16.E4M3.UNPACK_B R61, R58 ;  /* 0x0000003aff3d723e */ /* 0x000fe200020006ff */
[----:B------:R-:W-:Y:S01]  /*56b0*/  HADD2.F32 R67, -RZ, R66.H1_H1 ;  /* 0x30000042ff437230 */ /* 0x000fe20000004100 */
[-C--:B------:R-:W-:Y:S01]  /*56c0*/  F2FP.F16.E4M3.UNPACK_B R70, R53.reuse ;  /* 0x00000035ff46723e */ /* 0x080fe200020006ff */
[----:B------:R-:W-:Y:S01]  /*56d0*/  HADD2.F32 R52, -RZ, R63.H1_H1 ;  /* 0x3000003fff347230 */ /* 0x000fe20000004100 */
[----:B------:R-:W-:Y:S01]  /*56e0*/  F2FP.F16.E4M3.UNPACK_B R72, R53.H1 ;  /* 0x00000035ff48723e */ /* 0x000fe200030006ff */
[----:B------:R-:W-:Y:S01]  /*56f0*/  HADD2.F32 R53, -RZ, R56.H0_H0 ;  /* 0x20000038ff357230 */ /* 0x000fe20000004100 */
[-C--:B------:R-:W-:Y:S01]  /*5700*/  F2FP.F16.E4M3.UNPACK_B R74, R54.reuse ;  /* 0x00000036ff4a723e */ /* 0x080fe200020006ff */
[----:B------:R-:W-:Y:S01]  /*5710*/  HADD2.F32 R69, -RZ, R70.H0_H0 ;  /* 0x20000046ff457230 */ /* 0x000fe20000004100 */
[----:B------:R-:W-:Y:S01]  /*5720*/  F2FP.F16.E4M3.UNPACK_B R76, R54.H1 ;  /* 0x00000036ff4c723e */ /* 0x000fe200030006ff */
[----:B------:R-:W-:Y:S01]  /*5730*/  HADD2.F32 R54, -RZ, R56.H1_H1 ;  /* 0x30000038ff367230 */ /* 0x000fe20000004100 */
[----:B------:R-:W-:Y:S01]  /*5740*/  F2FP.F16.E4M3.UNPACK_B R60, R58.H1 ;  /* 0x0000003aff3c723e */ /* 0x000fe200030006ff */
[----:B------:R-:W-:Y:S01]  /*5750*/  UIADD3 UR5, UPT, UPT, UR5, 0x90, URZ ;  /* 0x0000009005057890 */ /* 0x000fe2000fffe0ff */
[----:B------:R-:W-:Y:S01]  /*5760*/  HADD2.F32 R58, -RZ, R61.H1_H1 ;  /* 0x3000003dff3a7230 */ /* 0x000fe20000004100 */
[----:B------:R-:W-:Y:S01]  /*5770*/  F2FP.F16.E4M3.UNPACK_B R77, R55 ;  /* 0x00000037ff4d723e */ /* 0x000fe200020006ff */
[----:B------:R-:W-:Y:S01]  /*5780*/  HADD2.F32 R70, -RZ, R70.H1_H1 ;  /* 0x30000046ff467230 */ /* 0x000fe20000004100 */
[----:B------:R-:W-:Y:S01]  /*5790*/  UPRMT UR5, UR37, 0x654, UR5 ;  /* 0x0000065425057896 */ /* 0x000fe20008000005 */
[--C-:B------:R-:W-:Y:S01]  /*57a0*/  HADD2.F32 R73, -RZ, R74.reuse.H0_H0 ;  /* 0x2000004aff497230 */ /* 0x100fe20000004100 */
[----:B------:R-:W-:Y:S01]  /*57b0*/  F2FP.F16.E4M3.UNPACK_B R62, R59 ;  /* 0x0000003bff3e723e */ /* 0x000fe200020006ff */
[----:B------:R-:W-:Y:S01]  /*57c0*/  HADD2.F32 R74, -RZ, R74.H1_H1 ;  /* 0x3000004aff4a7230 */ /* 0x000fe20000004100 */
[----:B------:R-:W-:Y:S01]  /*57d0*/  F2FP.F16.E4M3.UNPACK_B R78, R55.H1 ;  /* 0x00000037ff4e723e */ /* 0x000fe200030006ff */
[C---:B---3--:R-:W-:Y:S01]  /*57e0*/  FMUL R4, R47.reuse, R4 ;  /* 0x000000042f047220 */ /* 0x048fe20000400000 */
[C---:B------:R-:W-:Y:S01]  /*57f0*/  FMUL R5, R47.reuse, R5 ;  /* 0x000000052f057220 */ /* 0x040fe20000400000 */
[C---:B------:R-:W-:Y:S01]  /*5800*/  FMUL R8, R47.reuse, R8 ;  /* 0x000000082f087220 */ /* 0x040fe20000400000 */
[----:B------:R-:W-:Y:S01]  /*5810*/  FMUL R9, R47, R9 ;  /* 0x000000092f097220 */ /* 0x000fe20000400000 */
[----:B------:R-:W-:Y:S01]  /*5820*/  SYNCS.ARRIVE.TRANS64.RED.A1T0 RZ, [UR5], RZ ;  /* 0x000000ffffff79a7 */ /* 0x000fe20008100405 */
[C---:B------:R-:W-:Y:S01]  /*5830*/  FFMA R4, R49.reuse, R48, R4 ;  /* 0x0000003031047223 */ /* 0x040fe20000000004 */
[----:B------:R-:W-:Y:S01]  /*5840*/  FFMA R5, R49, R50, R5 ;  /* 0x0000003231057223 */ /* 0x000fe20000000005 */
[C---:B------:R-:W-:Y:S01]  /*5850*/  FMUL R12, R47.reuse, R12 ;  /* 0x0000000c2f0c7220 */ /* 0x040fe20000400000 */
        /* <DEDUP_REMOVED lines=9> */
[----:B------:R-:W-:Y:S02]  /*58f0*/  HADD2.F32 R48, -RZ, R77.H1_H1 ;  /* 0x3000004dff307230 */ /* 0x000fe40000004100 */
[C---:B------:R-:W-:Y:S01]  /*5900*/  FMUL R28, R47.reuse, R32 ;  /* 0x000000202f1c7220 */ /* 0x040fe20000400000 */
[C---:B------:R-:W-:Y:S01]  /*5910*/  FMUL R29, R47.reuse, R33 ;  /* 0x000000212f1d7220 */ /* 0x040fe20000400000 */
[C---:B------:R-:W-:Y:S01]  /*5920*/  FMUL R6, R47.reuse, R6 ;  /* 0x000000062f067220 */ /* 0x040fe20000400000 */
[C---:B------:R-:W-:Y:S01]  /*5930*/  FMUL R7, R47.reuse, R7 ;  /* 0x000000072f077220 */ /* 0x040fe20000400000 */
[--C-:B------:R-:W-:Y:S02]  /*5940*/  HADD2.F32 R55, -RZ, R57.reuse.H0_H0 ;  /* 0x20000039ff377230 */ /* 0x100fe40000004100 */
[----:B------:R-:W-:Y:S01]  /*5950*/  FMUL R10, R47, R10 ;  /* 0x0000000a2f0a7220 */ /* 0x000fe20000400000 */
[C---:B------:R-:W-:Y:S01]  /*5960*/  FFMA R6, R49.reuse, R51, R6 ;  /* 0x0000003331067223 */ /* 0x040fe20000000006 */
[----:B------:R-:W-:Y:S02]  /*5970*/  HADD2.F32 R56, -RZ, R57.H1_H1 ;  /* 0x30000039ff387230 */ /* 0x000fe40000004100 */
[C---:B------:R-:W-:Y:S01]  /*5980*/  FFMA R7, R49.reuse, R52, R7 ;  /* 0x0000003431077223 */ /* 0x040fe20000000007 */
[C---:B------:R-:W-:Y:S01]  /*5990*/  FFMA R8, R49.reuse, R53, R8 ;  /* 0x0000003531087223 */ /* 0x040fe20000000008 */
[C---:B------:R-:W-:Y:S01]  /*59a0*/  FFMA R9, R49.reuse, R54, R9 ;  /* 0x0000003631097223 */ /* 0x040fe20000000009 */
[----:B------:R-:W-:Y:S02]  /*59b0*/  HADD2.F32 R57, -RZ, R61.H0_H0 ;  /* 0x2000003dff397230 */ /* 0x000fe40000004100 */
[----:B------:R-:W-:Y:S01]  /*59c0*/  FFMA R10, R49, R55, R10 ;  /* 0x00000037310a7223 */ /* 0x000fe2000000000a */
[----:B------:R-:W-:Y:S01]  /*59d0*/  F2FP.SATFINITE.E4M3.F32.PACK_AB_MERGE_C R92, R7, R6, RZ ;  /* 0x00000006075c723e */ /* 0x000fe200048070ff */
[----:B------:R-:W-:Y:S02]  /*59e0*/  HADD2.F32 R61, -RZ, R62.H0_H0 ;  /* 0x2000003eff3d7230 */ /* 0x000fe40000004100 */
[----:B------:R-:W-:Y:S01]  /*59f0*/  FMUL R11, R47, R11 ;  /* 0x0000000b2f0b7220 */ /* 0x000fe20000400000 */
[----:B------:R-:W-:Y:S01]  /*5a00*/  F2FP.F16.E4M3.UNPACK_B R64, R59.H1 ;  /* 0x0000003bff40723e */ /* 0x000fe200030006ff */
[----:B------:R-:W-:Y:S01]  /*5a10*/  HADD2.F32 R59, -RZ, R60.H0_H0 ;  /* 0x2000003cff3b7230 */ /* 0x000fe20000004100 */
[----:B------:R-:W-:Y:S01]  /*5a20*/  F2FP.SATFINITE.E4M3.F32.PACK_AB_MERGE_C R92, R5, R4, R92 ;  /* 0x00000004055c723e */ /* 0x000fe2000480705c */
[C---:B------:R-:W-:Y:S01]  /*5a30*/  FFMA R11, R49.reuse, R56, R11 ;  /* 0x00000038310b7223 */ /* 0x040fe2000000000b */
[C---:B------:R-:W-:Y:S01]  /*5a40*/  FFMA R12, R49.reuse, R57, R12 ;  /* 0x00000039310c7223 */ /* 0x040fe2000000000c */
[----:B------:R-:W-:Y:S01]  /*5a50*/  FFMA R13, R49, R58, R13 ;  /* 0x0000003a310d7223 */ /* 0x000fe2000000000d */
[----:B------:R-:W-:Y:S02]  /*5a60*/  HADD2.F32 R62, -RZ, R62.H1_H1 ;  /* 0x3000003eff3e7230 */ /* 0x000fe40000004100 */
[----:B------:R-:W-:Y:S01]  /*5a70*/  FMUL R14, R47, R14 ;  /* 0x0000000e2f0e7220 */ /* 0x000fe20000400000 */
[----:B------:R-:W-:Y:S01]  /*5a80*/  HADD2.F32 R60, -RZ, R60.H1_H1 ;  /* 0x3000003cff3c7230 */ /* 0x000fe20000004100 */
[----:B------:R-:W-:Y:S01]  /*5a90*/  F2FP.SATFINITE.E4M3.F32.PACK_AB_MERGE_C R93, R11, R10, RZ ;  /* 0x0000000a0b5d723e */ /* 0x000fe200048070ff */
[----:B------:R-:W-:Y:S02]  /*5aa0*/  HADD2.F32 R51, -RZ, R77.H0_H0 ;  /* 0x2000004dff337230 */ /* 0x000fe40000004100 */
[----:B------:R-:W-:Y:S01]  /*5ab0*/  FFMA R14, R49, R59, R14 ;  /* 0x0000003b310e7223 */ /* 0x000fe2000000000e */
[----:B------:R-:W-:Y:S01]  /*5ac0*/  FMUL R15, R47, R15 ;  /* 0x0000000f2f0f7220 */ /* 0x000fe20000400000 */
[--C-:B------:R-:W-:Y:S01]  /*5ad0*/  HADD2.F32 R63, -RZ, R64.reuse.H0_H0 ;  /* 0x20000040ff3f7230 */ /* 0x100fe20000004100 */
[----:B------:R-:W-:Y:S01]  /*5ae0*/  F2FP.SATFINITE.E4M3.F32.PACK_AB_MERGE_C R93, R9, R8, R93 ;  /* 0x00000008095d723e */ /* 0x000fe2000480705d */
[----:B------:R-:W-:Y:S02]  /*5af0*/  HADD2.F32 R64, -RZ, R64.H1_H1 ;  /* 0x30000040ff407230 */ /* 0x000fe40000004100 */
[C---:B------:R-:W-:Y:S01]  /*5b00*/  FFMA R15, R49.reuse, R60, R15 ;  /* 0x0000003c310f7223 */ /* 0x040fe2000000000f */
[C---:B------:R-:W-:Y:S01]  /*5b10*/  FFMA R16, R49.reuse, R61, R16 ;  /* 0x0000003d31107223 */ /* 0x040fe20000000010 */
[----:B------:R-:W-:Y:S01]  /*5b20*/  FFMA R17, R49, R62, R17 ;  /* 0x0000003e31117223 */ /* 0x000fe20000000011 */
[C---:B------:R-:W-:Y:S01]  /*5b30*/  FMUL R18, R47.reuse, R18 ;  /* 0x000000122f127220 */ /* 0x040fe20000400000 */
[C---:B------:R-:W-:Y:S01]  /*5b40*/  FMUL R19, R47.reuse, R19 ;  /* 0x000000132f137220 */ /* 0x040fe20000400000 */
[--C-:B------:R-:W-:Y:S02]  /*5b50*/  HADD2.F32 R66, -RZ, R68.reuse.H0_H0 ;  /* 0x20000044ff427230 */ /* 0x100fe40000004100 */
[----:B------:R-:W-:Y:S01]  /*5b60*/  FMUL R3, R47, R22 ;  /* 0x000000162f037220 */ /* 0x000fe20000400000 */
[C---:B------:R-:W-:Y:S01]  /*5b70*/  FFMA R18, R49.reuse, R63, R18 ;  /* 0x0000003f31127223 */ /* 0x040fe20000000012 */
[----:B------:R-:W-:Y:S02]  /*5b80*/  HADD2.F32 R68, -RZ, R68.H1_H1 ;  /* 0x30000044ff447230 */ /* 0x000fe40000004100 */
[----:B------:R-:W-:Y:S01]  /*5b90*/  FFMA R19, R49, R64, R19 ;  /* 0x0000004031137223 */ /* 0x000fe20000000013 */
[----:B------:R-:W-:Y:S01]  /*5ba0*/  FMUL R23, R47, R23 ;  /* 0x000000172f177220 */ /* 0x000fe20000400000 */
[C---:B------:R-:W-:Y:S01]  /*5bb0*/  FFMA R0, R49.reuse, R65, R0 ;  /* 0x0000004131007223 */ /* 0x040fe20000000000 */
[C---:B------:R-:W-:Y:S01]  /*5bc0*/  FFMA R2, R49.reuse, R67, R2 ;  /* 0x0000004331027223 */ /* 0x040fe20000000002 */
[--C-:B------:R-:W-:Y:S02]  /*5bd0*/  HADD2.F32 R71, -RZ, R72.reuse.H0_H0 ;  /* 0x20000048ff477230 */ /* 0x100fe40000004100 */
[----:B------:R-:W-:Y:S01]  /*5be0*/  FFMA R3, R49, R66, R3 ;  /* 0x0000004231037223 */ /* 0x000fe20000000003 */
[----:B------:R-:W-:Y:S02]  /*5bf0*/  HADD2.F32 R72, -RZ, R72.H1_H1 ;  /* 0x30000048ff487230 */ /* 0x000fe40000004100 */
[----:B------:R-:W-:Y:S01]  /*5c00*/  FMUL R22, R47, R26 ;  /* 0x0000001a2f167220 */ /* 0x000fe20000400000 */
        /* <DEDUP_REMOVED lines=18> */
[----:B------:R-:W-:Y:S01]  /*5d30*/  F2FP.SATFINITE.E4M3.F32.PACK_AB_MERGE_C R94, R15, R14, RZ ;  /* 0x0000000e0f5e723e */ /* 0x000fe200048070ff */
[----:B------:R-:W-:Y:S01]  /*5d40*/  FFMA R28, R49, R51, R28 ;  /* 0x00000033311c7223 */ /* 0x000fe2000000001c */
[----:B------:R-:W-:Y:S01]  /*5d50*/  F2FP.SATFINITE.E4M3.F32.PACK_AB_MERGE_C R95, R19, R18, RZ ;  /* 0x00000012135f723e */ /* 0x000fe200048070ff */
[C---:B------:R-:W-:Y:S01]  /*5d60*/  FFMA R29, R49.reuse, R48, R29 ;  /* 0x00000030311d7223 */ /* 0x040fe2000000001d */
[C---:B------:R-:W-:Y:S01]  /*5d70*/  FFMA R30, R49.reuse, R77, R30 ;  /* 0x0000004d311e7223 */ /* 0x040fe2000000001e */
[----:B------:R-:W-:Y:S01]  /*5d80*/  FFMA R35, R49, R50, R35 ;  /* 0x0000003231237223 */ /* 0x000fe20000000023 */
[----:B------:R-:W-:Y:S02]  /*5d90*/  F2FP.SATFINITE.E4M3.F32.PACK_AB_MERGE_C R94, R13, R12, R94 ;  /* 0x0000000c0d5e723e */ /* 0x000fe4000480705e */
[----:B------:R-:W-:Y:S02]  /*5da0*/  F2FP.SATFINITE.E4M3.F32.PACK_AB_MERGE_C R95, R17, R16, R95 ;  /* 0x00000010115f723e */ /* 0x000fe4000480705f */
[----:B------:R-:W-:Y:S02]  /*5db0*/  F2FP.SATFINITE.E4M3.F32.PACK_AB_MERGE_C R113, R23, R3, RZ ;  /* 0x000000031771723e */ /* 0x000fe400048070ff */
[----:B------:R-:W-:Y:S01]  /*5dc0*/  F2FP.SATFINITE.E4M3.F32.PACK_AB_MERGE_C R114, R27, R22, RZ ;  /* 0x000000161b72723e */ /* 0x000fe200048070ff */
[----:B------:R1:W-:Y:S01]  /*5dd0*/  STS.128 [R103+UR43+0x1200], R92 ;  /* 0x0012005c67007988 */ /* 0x0003e20008000c2b */
[----:B------:R-:W-:Y:S02]  /*5de0*/  F2FP.SATFINITE.E4M3.F32.PACK_AB_MERGE_C R116, R31, R26, RZ ;  /* 0x0000001a1f74723e */ /* 0x000fe400048070ff */
[----:B------:R-:W-:Y:S02]  /*5df0*/  F2FP.SATFINITE.E4M3.F32.PACK_AB_MERGE_C R117, R35, R30, RZ ;  /* 0x0000001e2375723e */ /* 0x000fe400048070ff */
[----:B------:R-:W-:Y:S02]  /*5e00*/  F2FP.SATFINITE.E4M3.F32.PACK_AB_MERGE_C R112, R2, R0, R113 ;  /* 0x000000000270723e */ /* 0x000fe40004807071 */
[----:B------:R-:W-:Y:S02]  /*5e10*/  F2FP.SATFINITE.E4M3.F32.PACK_AB_MERGE_C R113, R21, R20, R114 ;  /* 0x000000141571723e */ /* 0x000fe40004807072 */
[----:B------:R-:W-:Y:S02]  /*5e20*/  F2FP.SATFINITE.E4M3.F32.PACK_AB_MERGE_C R114, R25, R24, R116 ;  /* 0x000000181972723e */ /* 0x000fe40004807074 */
[----:B------:R-:W-:Y:S02]  /*5e30*/  F2FP.SATFINITE.E4M3.F32.PACK_AB_MERGE_C R115, R29, R28, R117 ;  /* 0x0000001c1d73723e */ /* 0x000fe40004807075 */
[----:B------:R-:W-:Y:S03]  /*5e40*/  IADD3 R116, PT, PT, R44, 0x1, RZ ;  /* 0x000000012c747810 */ /* 0x000fe60007ffe0ff */
[----:B------:R1:W-:Y:S01]  /*5e50*/  STS.128 [R102+0x1010], R112 ;  /* 0x0010107066007388 */ /* 0x0003e20000000c00 */
[----:B------:R-:W-:Y:S01]  /*5e60*/  @!PT LDS RZ, [RZ] ;  /* 0x00000000fffff984 */ /* 0x000fe20000000800 */
[----:B------:R-:W-:Y:S01]  /*5e70*/  @!PT LDS RZ, [RZ] ;  /* 0x00000000fffff984 */ /* 0x000fe20000000800 */
[----:B------:R-:W-:Y:S01]  /*5e80*/  @!PT LDS RZ, [RZ] ;  /* 0x00000000fffff984 */ /* 0x000fe20000000800 */
[----:B------:R-:W-:Y:S01]  /*5e90*/  @!PT LDS RZ, [RZ] ;  /* 0x00000000fffff984 */ /* 0x000fe20000000800 */
[----:B------:R3:W-:Y:S07]  /*5ea0*/  MEMBAR.ALL.CTA ;  /* 0x0000000000007992 */ /* 0x0007ee0000008000 */
[----:B---3--:R-:W3:Y:S02]  /*5eb0*/  FENCE.VIEW.ASYNC.S ;  /* 0x00000000000073c6 */ /* 0x008ee40000000000 */
[----:B---3--:R-:W-:Y:S06]  /*5ec0*/  BAR.SYNC.DEFER_BLOCKING 0x1, 0x80 ;  /* 0x0042000000007b1d */ /* 0x008fec0000010000 */
[----:B------:R-:W-:Y:S05]  /*5ed0*/  @P0 BRA `(.L_x_92) ;  /* 0x0000000000340947 */ /* 0x000fea0003800000 */
[----:B------:R-:W-:Y:S01]  /*5ee0*/  UIADD3 UR12, UPT, UPT, UR43, 0x1200, URZ ;  /* 0x000012002b0c7890 */ /* 0x000fe2000fffe0ff */
[----:B------:R-:W-:Y:S01]  /*5ef0*/  R2UR UR9, R91 ;  /* 0x000000005b0972ca */ /* 0x000fe200000e0000 */
[----:B------:R-:W-:Y:S01]  /*5f00*/  UIADD3 UR10, UP0, UPT, UR46, 0x680, URZ ;  /* 0x000006802e0a7890 */ /* 0x000fe2000ff1e0ff */
[----:B------:R-:W-:Y:S01]  /*5f10*/  R2UR UR8, R97 ;  /* 0x00000000610872ca */ /* 0x000fe200000e0000 */
[----:B------:R-:W-:Y:S02]  /*5f20*/  UMOV UR7, UR36 ;  /* 0x0000002400077c82 */ /* 0x000fe40008000000 */
[----:B------:R-:W-:Y:S01]  /*5f30*/  IMAD.U32 R109, RZ, RZ, UR12 ;  /* 0x0000000cff6d7e24 */ /* 0x000fe2000f8e00ff */
[----:B------:R-:W-:Y:S04]  /*5f40*/  UIADD3.X UR11, UPT, UPT, URZ, UR47, URZ, UP0, !UPT ;  /* 0x0000002fff0b7290 */ /* 0x000fe800087fe4ff */
[----:B------:R-:W-:Y:S03]  /*5f50*/  R2UR UR4, R109 ;  /* 0x000000006d0472ca */ /* 0x000fe600000e0000 */
[----:B------:R-:W-:Y:S02]  /*5f60*/  USHF.L.U32 UR5, UR9, 0x6, URZ ;  /* 0x0000000609057899 */ /* 0x000fe400080006ff */
[----:B------:R-:W-:Y:S09]  /*5f70*/  USHF.L.U32 UR6, UR8, 0x6, URZ ;  /* 0x0000000608067899 */ /* 0x000ff200080006ff */
[----:B------:R3:W-:Y:S01]  /*5f80*/  UTMASTG.3D [UR4], [UR10] ;  /* 0x000000040a0073b5 */ /* 0x0007e20008010000 */
[----:B------:R0:W-:Y:S01]  /*5f90*/  UTMACMDFLUSH ;  /* 0x00000000000079b7 */ /* 0x0001e20000000000 */
[----:B---3--:R-:W-:Y:S04]  /*5fa0*/  DEPBAR.LE SB0, 0x0 ;  /* 0x000080000000791a */ /* 0x008fe80000000000 */
.L_x_92:
[----:B------:R-:W-:Y:S05]  /*5fb0*/  BSYNC.RECONVERGENT B0 ;  /* 0x0000000000007941 */ /* 0x000fea0003800200 */
.L_x_91:
[----:B------:R-:W-:Y:S01]  /*5fc0*/  BAR.SYNC.DEFER_BLOCKING 0x1, 0x80 ;  /* 0x0042000000007b1d */ /* 0x000fe20000010000 */
[----:B------:R-:W-:Y:S01]  /*5fd0*/  ISETP.NE.AND P2, PT, R110, RZ, PT ;  /* 0x000000ff6e00720c */ /* 0x000fe20003f45270 */
[----:B------:R-:W-:Y:S01]  /*5fe0*/  IMAD.IADD R91, R43, 0x1, R79 ;  /* 0x000000012b5b7824 */ /* 0x000fe200078e024f */
[----:B------:R-:W-:Y:S01]  /*5ff0*/  ISETP.NE.AND P0, PT, R111, 0x2, PT ;  /* 0x000000026f00780c */ /* 0x000fe20003f05270 */
[----:B------:R-:W-:Y:S01]  /*6000*/  IMAD.IADD R97, R45, 0x1, R90 ;  /* 0x000000012d617824 */ /* 0x000fe200078e025a */
[----:B------:R-:W-:Y:S02]  /*6010*/  ISETP.NE.AND P1, PT, R116, 0x4, PT ;  /* 0x000000047400780c */ /* 0x000fe40003f25270 */
[----:B------:R-:W-:Y:S02]  /*6020*/  SEL R0, RZ, 0x1, P0 ;  /* 0x00000001ff007807 */ /* 0x000fe40000000000 */
[----:B------:R-:W-:Y:S02]  /*6030*/  SEL R3, RZ, 0x1, P1 ;  /* 0x00000001ff037807 */ /* 0x000fe40000800000 */
[----:B------:R-:W-:Y:S02]  /*6040*/  LOP3.LUT R107, R107, R0, RZ, 0x3c, !PT ;  /* 0x000000006b6b7212 */ /* 0x000fe400078e3cff */
[----:B------:R-:W-:Y:S02]  /*6050*/  LOP3.LUT R108, R108, R3, RZ, 0x3c, !PT ;  /* 0x000000036c6c7212 */ /* 0x000fe400078e3cff */
[----:B------:R-:W-:Y:S02]  /*6060*/  @P2 R2UR UR36, R105 ;  /* 0x00000000692422ca */ /* 0x000fe400000e0000 */
[----:B------:R-:W-:Y:S02]  /*6070*/  SEL R111, R111, RZ, P0 ;  /* 0x000000ff6f6f7207 */ /* 0x000fe40000000000 */
[----:B------:R-:W-:Y:S01]  /*6080*/  SEL R44, R116, RZ, P1 ;  /* 0x000000ff742c7207 */ /* 0x000fe20000800000 */
[----:B------:R-:W-:Y:S10]  /*6090*/  @P2 BRA `(.L_x_93) ;  /* 0xffffffe400842947 */ /* 0x000ff4000383ffff */
[----:B------:R-:W-:Y:S05]  /*60a0*/  EXIT ;  /* 0x000000000000794d */ /* 0x000fea0003800000 */
.L_x_19:
[----:B--2---:R2:W1:Y:S02]  /*60b0*/  SYNCS.PHASECHK.TRANS64.TRYWAIT P0, [R3+URZ+0xc0], R2 ;  /* 0x0000c002030075a7 */ /* 0x00446400080011ff */
[----:B-1----:R-:W-:Y:S05]  /*60c0*/  @!P0 NANOSLEEP.SYNCS 0x989680 ;  /* 0x009896800000895d */ /* 0x002fea0003900000 */
[----:B------:R-:W1:Y:S02]  /*60d0*/  @!P0 SYNCS.PHASECHK.TRANS64 P0, [R3+URZ+0xc0], R2 ;  /* 0x0000c002030085a7 */ /* 0x000e6400080010ff */
[----:B-1----:R-:W-:Y:S05]  /*60e0*/  @!P0 BRA `(.L_x_19) ;  /* 0xfffffffc00f08947 */ /* 0x002fea000383ffff */
[----:B------:R-:W-:Y:S05]  /*60f0*/  BRA `(.L_x_94) ;  /* 0xffffffb400187947 */ /* 0x000fea000383ffff */
.L_x_22:
[----:B-1----:R-:W-:-:S07]  /*6100*/  MOV R2, UR33 ;  /* 0x0000002100027c02 */ /* 0x002fce0008000f00 */
.L_x_95:
[----:B-1----:R1:W2:Y:S02]  /*6110*/  SYNCS.PHASECHK.TRANS64.TRYWAIT P0, [R2+URZ+0x18], R5 ;  /* 0x00001805020075a7 */ /* 0x0022a400080011ff */
[----:B--2---:R-:W-:Y:S05]  /*6120*/  @!P0 NANOSLEEP.SYNCS 0x989680 ;  /* 0x009896800000895d */ /* 0x004fea0003900000 */
[----:B------:R-:W2:Y:S02]  /*6130*/  @!P0 SYNCS.PHASECHK.TRANS64 P0, [R2+URZ+0x18], R5 ;  /* 0x00001805020085a7 */ /* 0x000ea400080010ff */
[----:B--2---:R-:W-:Y:S05]  /*6140*/  @!P0 BRA `(.L_x_95) ;  /* 0xfffffffc00f08947 */ /* 0x004fea000383ffff */
[----:B------:R-:W-:Y:S05]  /*6150*/  BRA `(.L_x_21) ;  /* 0xffffffb400687947 */ /* 0x000fea000383ffff */
.L_x_28:
[----:B-1----:R-:W-:-:S07]  /*6160*/  MOV R2, UR17 ;  /* 0x0000001100027c02 */ /* 0x002fce0008000f00 */
.L_x_96:
[----:B-1----:R1:W2:Y:S02]  /*6170*/  SYNCS.PHASECHK.TRANS64.TRYWAIT P0, [R2+URZ+0x18], R5 ;  /* 0x00001805020075a7 */ /* 0x0022a400080011ff */
[----:B--2---:R-:W-:Y:S05]  /*6180*/  @!P0 NANOSLEEP.SYNCS 0x989680 ;  /* 0x009896800000895d */ /* 0x004fea0003900000 */
[----:B------:R-:W2:Y:S02]  /*6190*/  @!P0 SYNCS.PHASECHK.TRANS64 P0, [R2+URZ+0x18], R5 ;  /* 0x00001805020085a7 */ /* 0x000ea400080010ff */
[----:B--2---:R-:W-:Y:S05]  /*61a0*/  @!P0 BRA `(.L_x_96) ;  /* 0xfffffffc00f08947 */ /* 0x004fea000383ffff */
[----:B------:R-:W-:Y:S05]  /*61b0*/  BRA `(.L_x_27) ;  /* 0xffffffb8000c7947 */ /* 0x000fea000383ffff */
.L_x_32:
[----:B-1----:R1:W2:Y:S02]  /*61c0*/  SYNCS.PHASECHK.TRANS64.TRYWAIT P0, [R2+URZ+0x50], R3 ;  /* 0x00005003020075a7 */ /* 0x0022a400080011ff */
[----:B--2---:R-:W-:Y:S05]  /*61d0*/  @!P0 NANOSLEEP.SYNCS 0x989680 ;  /* 0x009896800000895d */ /* 0x004fea0003900000 */
[----:B------:R-:W2:Y:S02]  /*61e0*/  @!P0 SYNCS.PHASECHK.TRANS64 P0, [R2+URZ+0x50], R3 ;  /* 0x00005003020085a7 */ /* 0x000ea400080010ff */
[----:B--2---:R-:W-:Y:S05]  /*61f0*/  @!P0 BRA `(.L_x_32) ;  /* 0xfffffffc00f08947 */ /* 0x004fea000383ffff */
[----:B------:R-:W-:Y:S05]  /*6200*/  BRA `(.L_x_97) ;  /* 0xffffffb800987947 */ /* 0x000fea000383ffff */
.L_x_36:
[----:B----4-:R-:W-:-:S07]  /*6210*/  MOV R0, UR5 ;  /* 0x0000000500007c02 */ /* 0x010fce0008000f00 */
.L_x_98:
[----:B-1----:R1:W2:Y:S02]  /*6220*/  SYNCS.PHASECHK.TRANS64.TRYWAIT P0, [R0+URZ], R3 ;  /* 0x00000003000075a7 */ /* 0x0022a400080011ff */
[----:B--2---:R-:W-:Y:S05]  /*6230*/  @!P0 NANOSLEEP.SYNCS 0x989680 ;  /* 0x009896800000895d */ /* 0x004fea0003900000 */
[----:B------:R-:W2:Y:S02]  /*6240*/  @!P0 SYNCS.PHASECHK.TRANS64 P0, [R0+URZ], R3 ;  /* 0x00000003000085a7 */ /* 0x000ea400080010ff */
[----:B--2---:R-:W-:Y:S05]  /*6250*/  @!P0 BRA `(.L_x_98) ;  /* 0xfffffffc00f08947 */ /* 0x004fea000383ffff */
[----:B------:R-:W-:Y:S05]  /*6260*/  BRA `(.L_x_99) ;  /* 0xffffffc000087947 */ /* 0x000fea000383ffff */
.L_x_37:
[----:B----4-:R-:W-:-:S07]  /*6270*/  MOV R0, UR5 ;  /* 0x0000000500007c02 */ /* 0x010fce0008000f00 */
.L_x_100:
[----:B-1----:R1:W2:Y:S02]  /*6280*/  SYNCS.PHASECHK.TRANS64.TRYWAIT P0, [R0+URZ], R3 ;  /* 0x00000003000075a7 */ /* 0x0022a400080011ff */
[----:B--2---:R-:W-:Y:S05]  /*6290*/  @!P0 NANOSLEEP.SYNCS 0x989680 ;  /* 0x009896800000895d */ /* 0x004fea0003900000 */
[----:B------:R-:W2:Y:S02]  /*62a0*/  @!P0 SYNCS.PHASECHK.TRANS64 P0, [R0+URZ], R3 ;  /* 0x00000003000085a7 */ /* 0x000ea400080010ff */
[----:B--2---:R-:W-:Y:S05]  /*62b0*/  @!P0 BRA `(.L_x_100) ;  /* 0xfffffffc00f08947 */ /* 0x004fea000383ffff */
[----:B------:R-:W-:Y:S05]  /*62c0*/  BRA `(.L_x_101) ;  /* 0xffffffc000147947 */ /* 0x000fea000383ffff */
.L_x_40:
[----:B-1----:R1:W2:Y:S02]  /*62d0*/  SYNCS.PHASECHK.TRANS64.TRYWAIT P0, [R0+URZ+0xb0], R5 ;  /* 0x0000b005000075a7 */ /* 0x0022a400080011ff */
[----:B--2---:R-:W-:Y:S05]  /*62e0*/  @!P0 NANOSLEEP.SYNCS 0x989680 ;  /* 0x009896800000895d */ /* 0x004fea0003900000 */
[----:B------:R-:W2:Y:S02]  /*62f0*/  @!P0 SYNCS.PHASECHK.TRANS64 P0, [R0+URZ+0xb0], R5 ;  /* 0x0000b005000085a7 */ /* 0x000ea400080010ff */
[----:B--2---:R-:W-:Y:S05]  /*6300*/  @!P0 BRA `(.L_x_40) ;  /* 0xfffffffc00f08947 */ /* 0x004fea000383ffff */
[----:B------:R-:W-:Y:S05]  /*6310*/  BRA `(.L_x_102) ;  /* 0xffffffc000707947 */ /* 0x000fea000383ffff */
.L_x_41:
[----:B------:R-:W-:-:S07]  /*6320*/  MOV R0, UR5 ;  /* 0x0000000500007c02 */ /* 0x000fce0008000f00 */
.L_x_103:
[----:B-1----:R1:W2:Y:S02]  /*6330*/  SYNCS.PHASECHK.TRANS64.TRYWAIT P0, [R0+URZ+0x60], R5 ;  /* 0x00006005000075a7 */ /* 0x0022a400080011ff */
[----:B--2---:R-:W-:Y:S05]  /*6340*/  @!P0 NANOSLEEP.SYNCS 0x989680 ;  /* 0x009896800000895d */ /* 0x004fea0003900000 */
[----:B------:R-:W2:Y:S02]  /*6350*/  @!P0 SYNCS.PHASECHK.TRANS64 P0, [R0+URZ+0x60], R5 ;  /* 0x00006005000085a7 */ /* 0x000ea400080010ff */
[----:B--2---:R-:W-:Y:S05]  /*6360*/  @!P0 BRA `(.L_x_103) ;  /* 0xfffffffc00f08947 */ /* 0x004fea000383ffff */
[----:B------:R-:W-:Y:S05]  /*6370*/  BRA `(.L_x_104) ;  /* 0xffffffc000807947 */ /* 0x000fea000383ffff */
.L_x_42:
[----:B-1----:R1:W2:Y:S02]  /*6380*/  SYNCS.PHASECHK.TRANS64.TRYWAIT P1, [R0+URZ+0x50], R5 ;  /* 0x00005005000075a7 */ /* 0x0022a400080211ff */
[----:B--2---:R-:W-:Y:S05]  /*6390*/  @!P1 NANOSLEEP.SYNCS 0x989680 ;  /* 0x009896800000995d */ /* 0x004fea0003900000 */
[----:B------:R-:W2:Y:S02]  /*63a0*/  @!P1 SYNCS.PHASECHK.TRANS64 P1, [R0+URZ+0x50], R5 ;  /* 0x00005005000095a7 */ /* 0x000ea400080210ff */
[----:B--2---:R-:W-:Y:S05]  /*63b0*/  @!P1 BRA `(.L_x_42) ;  /* 0xfffffffc00f09947 */ /* 0x004fea000383ffff */
[----:B------:R-:W-:Y:S05]  /*63c0*/  BRA `(.L_x_105) ;  /* 0xffffffc000b07947 */ /* 0x000fea000383ffff */
.L_x_45:
[----:B------:R-:W-:-:S07]  /*63d0*/  MOV R0, UR5 ;  /* 0x0000000500007c02 */ /* 0x000fce0008000f00 */
.L_x_106:
[----:B-1----:R1:W2:Y:S02]  /*63e0*/  SYNCS.PHASECHK.TRANS64.TRYWAIT P0, [R0+URZ+0x60], R3 ;  /* 0x00006003000075a7 */ /* 0x0022a400080011ff */
[----:B--2---:R-:W-:Y:S05]  /*63f0*/  @!P0 NANOSLEEP.SYNCS 0x989680 ;  /* 0x009896800000895d */ /* 0x004fea0003900000 */
[----:B------:R-:W2:Y:S02]  /*6400*/  @!P0 SYNCS.PHASECHK.TRANS64 P0, [R0+URZ+0x60], R3 ;  /* 0x00006003000085a7 */ /* 0x000ea400080010ff */
[----:B--2---:R-:W-:Y:S05]  /*6410*/  @!P0 BRA `(.L_x_106) ;  /* 0xfffffffc00f08947 */ /* 0x004fea000383ffff */
[----:B------:R-:W-:Y:S05]  /*6420*/  BRA `(.L_x_44) ;  /* 0xffffffc400047947 */ /* 0x000fea000383ffff */
.L_x_52:
[----:B-1----:R1:W2:Y:S02]  /*6430*/  SYNCS.PHASECHK.TRANS64.TRYWAIT P1, [R0+URZ+0x50], R5 ;  /* 0x00005005000075a7 */ /* 0x0022a400080211ff */
[----:B--2---:R-:W-:Y:S05]  /*6440*/  @!P1 NANOSLEEP.SYNCS 0x989680 ;  /* 0x009896800000995d */ /* 0x004fea0003900000 */
[----:B------:R-:W2:Y:S02]  /*6450*/  @!P1 SYNCS.PHASECHK.TRANS64 P1, [R0+URZ+0x50], R5 ;  /* 0x00005005000095a7 */ /* 0x000ea400080210ff */
[----:B--2---:R-:W-:Y:S05]  /*6460*/  @!P1 BRA `(.L_x_52) ;  /* 0xfffffffc00f09947 */ /* 0x004fea000383ffff */
[----:B------:R-:W-:Y:S05]  /*6470*/  BRA `(.L_x_107) ;  /* 0xffffffc800747947 */ /* 0x000fea000383ffff */
.L_x_53:
[----:B------:R-:W-:-:S07]  /*6480*/  MOV R3, UR7 ;  /* 0x0000000700037c02 */ /* 0x000fce0008000f00 */
.L_x_108:
[----:B-1----:R1:W2:Y:S02]  /*6490*/  SYNCS.PHASECHK.TRANS64.TRYWAIT P0, [R3+URZ+0x90], R0 ;  /* 0x00009000030075a7 */ /* 0x0022a400080011ff */
[----:B--2---:R-:W-:Y:S05]  /*64a0*/  @!P0 NANOSLEEP.SYNCS 0x989680 ;  /* 0x009896800000895d */ /* 0x004fea0003900000 */
[----:B------:R-:W2:Y:S02]  /*64b0*/  @!P0 SYNCS.PHASECHK.TRANS64 P0, [R3+URZ+0x90], R0 ;  /* 0x00009000030085a7 */ /* 0x000ea400080010ff */
[----:B--2---:R-:W-:Y:S05]  /*64c0*/  @!P0 BRA `(.L_x_108) ;  /* 0xfffffffc00f08947 */ /* 0x004fea000383ffff */
[----:B------:R-:W-:Y:S05]  /*64d0*/  BRA `(.L_x_109) ;  /* 0xffffffc800c47947 */ /* 0x000fea000383ffff */
.L_x_56:
[----:B------:R-:W-:Y:S07]  /*64e0*/  MOV R0, UR6 ;  /* 0x0000000600007c02 */ /* 0x000fee0008000f00 */
.L_x_110:
[----:B-1----:R1:W2:Y:S02]  /*64f0*/  SYNCS.PHASECHK.TRANS64.TRYWAIT P0, [R0+URZ], R3 ;  /* 0x00000003000075a7 */ /* 0x0022a400080011ff */
[----:B--2---:R-:W-:Y:S05]  /*6500*/  @!P0 NANOSLEEP.SYNCS 0x989680 ;  /* 0x009896800000895d */ /* 0x004fea0003900000 */
[----:B------:R-:W2:Y:S02]  /*6510*/  @!P0 SYNCS.PHASECHK.TRANS64 P0, [R0+URZ], R3 ;  /* 0x00000003000085a7 */ /* 0x000ea400080010ff */
[----:B--2---:R-:W-:Y:S05]  /*6520*/  @!P0 BRA `(.L_x_110) ;  /* 0xfffffffc00f08947 */ /* 0x004fea000383ffff */
[----:B------:R-:W-:Y:S05]  /*6530*/  BRA `(.L_x_55) ;  /* 0xffffffc800e07947 */ /* 0x000fea000383ffff */
.L_x_59:
[----:B------:R-:W-:-:S07]  /*6540*/  MOV R0, UR6 ;  /* 0x0000000600007c02 */ /* 0x000fce0008000f00 */
.L_x_111:
[----:B--2---:R2:W4:Y:S02]  /*6550*/  SYNCS.PHASECHK.TRANS64.TRYWAIT P0, [R0+URZ], R3 ;  /* 0x00000003000075a7 */ /* 0x00452400080011ff */
[----:B----4-:R-:W-:Y:S05]  /*6560*/  @!P0 NANOSLEEP.SYNCS 0x989680 ;  /* 0x009896800000895d */ /* 0x010fea0003900000 */
[----:B------:R-:W4:Y:S02]  /*6570*/  @!P0 SYNCS.PHASECHK.TRANS64 P0, [R0+URZ], R3 ;  /* 0x00000003000085a7 */ /* 0x000f2400080010ff */
[----:B----4-:R-:W-:Y:S05]  /*6580*/  @!P0 BRA `(.L_x_111) ;  /* 0xfffffffc00f08947 */ /* 0x010fea000383ffff */
[----:B------:R-:W-:Y:S05]  /*6590*/  BRA `(.L_x_112) ;  /* 0xffffffcc00bc7947 */ /* 0x000fea000383ffff */
.L_x_60:
[----:B------:R-:W-:-:S07]  /*65a0*/  MOV R0, UR6 ;  /* 0x0000000600007c02 */ /* 0x000fce0008000f00 */
.L_x_113:
[----:B-1----:R1:W2:Y:S02]  /*65b0*/  SYNCS.PHASECHK.TRANS64.TRYWAIT P0, [R0+URZ], R3 ;  /* 0x00000003000075a7 */ /* 0x0022a400080011ff */
[----:B--2---:R-:W-:Y:S05]  /*65c0*/  @!P0 NANOSLEEP.SYNCS 0x989680 ;  /* 0x009896800000895d */ /* 0x004fea0003900000 */
[----:B------:R-:W2:Y:S02]  /*65d0*/  @!P0 SYNCS.PHASECHK.TRANS64 P0, [R0+URZ], R3 ;  /* 0x00000003000085a7 */ /* 0x000ea400080010ff */
[----:B--2---:R-:W-:Y:S05]  /*65e0*/  @!P0 BRA `(.L_x_113) ;  /* 0xfffffffc00f08947 */ /* 0x004fea000383ffff */
[----:B------:R-:W-:Y:S05]  /*65f0*/  BRA `(.L_x_114) ;  /* 0xffffffcc00c87947 */ /* 0x000fea000383ffff */
.L_x_61:
[----:B------:R-:W-:-:S07]  /*6600*/  MOV R0, UR6 ;  /* 0x0000000600007c02 */ /* 0x000fce0008000f00 */
.L_x_115:
[----:B-1----:R1:W2:Y:S02]  /*6610*/  SYNCS.PHASECHK.TRANS64.TRYWAIT P0, [R0+URZ], R3 ;  /* 0x00000003000075a7 */ /* 0x0022a400080011ff */
[----:B--2---:R-:W-:Y:S05]  /*6620*/  @!P0 NANOSLEEP.SYNCS 0x989680 ;  /* 0x009896800000895d */ /* 0x004fea0003900000 */
[----:B------:R-:W2:Y:S02]  /*6630*/  @!P0 SYNCS.PHASECHK.TRANS64 P0, [R0+URZ], R3 ;  /* 0x00000003000085a7 */ /* 0x000ea400080010ff */
[----:B--2---:R-:W-:Y:S05]  /*6640*/  @!P0 BRA `(.L_x_115) ;  /* 0xfffffffc00f08947 */ /* 0x004fea000383ffff */
[----:B------:R-:W-:Y:S05]  /*6650*/  BRA `(.L_x_116) ;  /* 0xffffffcc00d47947 */ /* 0x000fea000383ffff */
.L_x_62:
[----:B------:R-:W-:-:S07]  /*6660*/  MOV R0, UR7 ;  /* 0x0000000700007c02 */ /* 0x000fce0008000f00 */
.L_x_117:
[----:B-1----:R1:W2:Y:S02]  /*6670*/  SYNCS.PHASECHK.TRANS64.TRYWAIT P0, [R0+URZ], R3 ;  /* 0x00000003000075a7 */ /* 0x0022a400080011ff */
[----:B--2---:R-:W-:Y:S05]  /*6680*/  @!P0 NANOSLEEP.SYNCS 0x989680 ;  /* 0x009896800000895d */ /* 0x004fea0003900000 */
[----:B------:R-:W2:Y:S02]  /*6690*/  @!P0 SYNCS.PHASECHK.TRANS64 P0, [R0+URZ], R3 ;  /* 0x00000003000085a7 */ /* 0x000ea400080010ff */
[----:B--2---:R-:W-:Y:S05]  /*66a0*/  @!P0 BRA `(.L_x_117) ;  /* 0xfffffffc00f08947 */ /* 0x004fea000383ffff */
[----:B------:R-:W-:Y:S05]  /*66b0*/  BRA `(.L_x_118) ;  /* 0xffffffcc00e07947 */ /* 0x000fea000383ffff */
.L_x_67:
[----:B---3--:R3:W1:Y:S02]  /*66c0*/  SYNCS.PHASECHK.TRANS64.TRYWAIT P0, [R0+URZ+0x50], R3 ;  /* 0x00005003000075a7 */ /* 0x00866400080011ff */
[----:B-1----:R-:W-:Y:S05]  /*66d0*/  @!P0 NANOSLEEP.SYNCS 0x989680 ;  /* 0x009896800000895d */ /* 0x002fea0003900000 */
[----:B------:R-:W1:Y:S02]  /*66e0*/  @!P0 SYNCS.PHASECHK.TRANS64 P0, [R0+URZ+0x50], R3 ;  /* 0x00005003000085a7 */ /* 0x000e6400080010ff */
[----:B-1----:R-:W-:Y:S05]  /*66f0*/  @!P0 BRA `(.L_x_67) ;  /* 0xfffffffc00f08947 */ /* 0x002fea000383ffff */
[----:B------:R-:W-:Y:S05]  /*6700*/  BRA `(.L_x_119) ;  /* 0xffffffd000dc7947 */ /* 0x000fea000383ffff */
.L_x_70:
[----:B------:R-:W-:Y:S07]  /*6710*/  MOV R0, UR6 ;  /* 0x0000000600007c02 */ /* 0x000fee0008000f00 */
.L_x_120:
[----:B-1----:R1:W3:Y:S02]  /*6720*/  SYNCS.PHASECHK.TRANS64.TRYWAIT P0, [R0+URZ+0x48], R3 ;  /* 0x00004803000075a7 */ /* 0x0022e400080011ff */
[----:B---3--:R-:W-:Y:S05]  /*6730*/  @!P0 NANOSLEEP.SYNCS 0x989680 ;  /* 0x009896800000895d */ /* 0x008fea0003900000 */
[----:B------:R-:W3:Y:S02]  /*6740*/  @!P0 SYNCS.PHASECHK.TRANS64 P0, [R0+URZ+0x48], R3 ;  /* 0x00004803000085a7 */ /* 0x000ee400080010ff */
[----:B---3--:R-:W-:Y:S05]  /*6750*/  @!P0 BRA `(.L_x_120) ;  /* 0xfffffffc00f08947 */ /* 0x008fea000383ffff */
[----:B------:R-:W-:Y:S05]  /*6760*/  BRA `(.L_x_69) ;  /* 0xffffffd400c87947 */ /* 0x000fea000383ffff */
.L_x_73:
[----:B------:R-:W-:Y:S07]  /*6770*/  MOV R3, UR6 ;  /* 0x0000000600037c02 */ /* 0x000fee0008000f00 */
.L_x_121:
[----:B-1----:R1:W2:Y:S02]  /*6780*/  SYNCS.PHASECHK.TRANS64.TRYWAIT P2, [R3+URZ+0x38], R26 ;  /* 0x0000381a030075a7 */ /* 0x0022a400080411ff */
[----:B--2---:R-:W-:Y:S05]  /*6790*/  @!P2 NANOSLEEP.SYNCS 0x989680 ;  /* 0x009896800000a95d */ /* 0x004fea0003900000 */
[----:B------:R-:W2:Y:S02]  /*67a0*/  @!P2 SYNCS.PHASECHK.TRANS64 P2, [R3+URZ+0x38], R26 ;  /* 0x0000381a0300a5a7 */ /* 0x000ea400080410ff */
[----:B--2---:R-:W-:Y:S05]  /*67b0*/  @!P2 BRA `(.L_x_121) ;  /* 0xfffffffc00f0a947 */ /* 0x004fea000383ffff */
[----:B------:R-:W-:Y:S05]  /*67c0*/  BRA `(.L_x_122) ;  /* 0xffffffd8005c7947 */ /* 0x000fea000383ffff */
.L_x_76:
[----:B--2---:R2:W4:Y:S02]  /*67d0*/  SYNCS.PHASECHK.TRANS64.TRYWAIT P0, [R0+URZ+0x50], R3 ;  /* 0x00005003000075a7 */ /* 0x00452400080011ff */
[----:B----4-:R-:W-:Y:S05]  /*67e0*/  @!P0 NANOSLEEP.SYNCS 0x989680 ;  /* 0x009896800000895d */ /* 0x010fea0003900000 */
[----:B------:R-:W4:Y:S02]  /*67f0*/  @!P0 SYNCS.PHASECHK.TRANS64 P0, [R0+URZ+0x50], R3 ;  /* 0x00005003000085a7 */ /* 0x000f2400080010ff */
[----:B----4-:R-:W-:Y:S05]  /*6800*/  @!P0 BRA `(.L_x_76) ;  /* 0xfffffffc00f08947 */ /* 0x010fea000383ffff */
[----:B------:R-:W-:Y:S05]  /*6810*/  BRA `(.L_x_123) ;  /* 0xffffffdc00b87947 */ /* 0x000fea000383ffff */
.L_x_87:
[----:B-1----:R-:W-:Y:S04]  /*6820*/  MOV R0, UR43 ;  /* 0x0000002b00007c02 */ /* 0x002fe80008000f00 */
[----:B------:R1:W2:Y:S03]  /*6830*/  SYNCS.PHASECHK.TRANS64.TRYWAIT P1, [R0+URZ+0x30], R3 ;  /* 0x00003003000075a7 */ /* 0x0002a600080211ff */
[----:B--2---:R-:W-:Y:S05]  /*6840*/  @!P1 NANOSLEEP.SYNCS 0x989680 ;  /* 0x009896800000995d */ /* 0x004fea0003900000 */
[----:B------:R-:W2:Y:S02]  /*6850*/  @!P1 SYNCS.PHASECHK.TRANS64 P1, [R0+URZ+0x30], R3 ;  /* 0x00003003000095a7 */ /* 0x000ea400080210ff */
[----:B--2---:R-:W-:Y:S05]  /*6860*/  @!P1 BRA `(.L_x_87) ;  /* 0xfffffffc00ec9947 */ /* 0x004fea000383ffff */
[----:B------:R-:W-:Y:S05]  /*6870*/  BRA `(.L_x_86) ;  /* 0xffffffe800ac7947 */ /* 0x000fea000383ffff */
.L_x_89:
[----:B-1----:R1:W4:Y:S02]  /*6880*/  SYNCS.PHASECHK.TRANS64.TRYWAIT P1, [R92+URZ+0x70], R7 ;  /* 0x000070075c0075a7 */ /* 0x00232400080211ff */
[----:B----4-:R-:W-:Y:S05]  /*6890*/  @!P1 NANOSLEEP.SYNCS 0x989680 ;  /* 0x009896800000995d */ /* 0x010fea0003900000 */
[----:B------:R-:W4:Y:S02]  /*68a0*/  @!P1 SYNCS.PHASECHK.TRANS64 P1, [R92+URZ+0x70], R7 ;  /* 0x000070075c0095a7 */ /* 0x000f2400080210ff */
[----:B----4-:R-:W-:Y:S05]  /*68b0*/  @!P1 BRA `(.L_x_89) ;  /* 0xfffffffc00f09947 */ /* 0x010fea000383ffff */
[----:B------:R-:W-:Y:S05]  /*68c0*/  BRA `(.L_x_88) ;  /* 0xffffffe800e87947 */ /* 0x000fea000383ffff */
        .weak           $__internal_0_$__cuda_sm10x_tcgen05_guardrail_trap_col_being_dealloced_not_returned_by_alloc
        .type           $__internal_0_$__cuda_sm10x_tcgen05_guardrail_trap_col_being_dealloced_not_returned_by_alloc,@function
        .size           $__internal_0_$__cuda_sm10x_tcgen05_guardrail_trap_col_being_dealloced_not_returned_by_alloc,($__internal_1_$__cuda_sm10x_tcgen05_guardrail_trap_phase_invalid_during_alloc - $__internal_0_$__cuda_sm10x_tcgen05_guardrail_trap_col_being_dealloced_not_returned_by_alloc)
$__internal_0_$__cuda_sm10x_tcgen05_guardrail_trap_col_being_dealloced_not_returned_by_alloc:
[----:B------:R-:W-:Y:S05]  /*68d0*/  BPT.TRAP 0x1 ;  /* 0x000000040000795c */ /* 0x000fea0000300000 */
[----:B------:R-:W-:-:S04]  /*68e0*/  HFMA2 R3, -RZ, RZ, 0, 0 ;  /* 0x00000000ff037431 */ /* 0x000fc800000001ff */
[----:B------:R-:W-:Y:S05]  /*68f0*/  RET.REL.NODEC R2 `(_ZN7cutlass13device_kernelINS_4gemm6kernel13GemmUniversalIN4cute5tupleIJiiiiEEENS1_10collective13CollectiveMmaINS1_35MainloopSm100TmaUmmaWarpSpecializedILi3ELi2ELi4ENS5_IJNS4_1CILi1EEESB_SB_EEEEENS5_IJNSA_ILi64EEESE_NSA_ILi128EEEEEENS_12float_e4m3_tENS5_IJlSB_lEEESH_SI_NS4_8TiledMMAINS4_8MMA_AtomIJNS4_10MMA_TraitsINS4_19SM100_MMA_F8F6F4_SSEJSH_SH_fSE_SE_NS4_17integral_constantINS4_4UMMA5MajorELSP_0EEESQ_NSN_INSO_7ScaleInELSR_0EEESS_EEEEEENS4_6LayoutISC_NS5_IJNSA_ILi0EEESW_SW_EEEEENS5_IJNS4_10UnderscoreESZ_SZ_EEEEENS4_13SM90_TMA_LOADENS4_14ComposedLayoutINS4_7SwizzleILi3ELi4ELi3EEENS4_18smem_ptr_flag_bitsILi8EEENSV_INS5_IJNSA_ILi8EEESF_EEENS5_IJSF_SB_EEEEEEEvNS4_8identityES12_S1C_vS1D_EENS_8epilogue10collective18CollectiveEpilogueINS1F_23Sm100TmaWarpSpecializedILi1ELi1ELi32ELb0ELb0EEEJSG_NS5_IJNSV_ISE_SB_EES1K_EEESH_SI_SH_SI_NS1F_6fusion15FusionCallbacksIS1J_NS1M_17LinearCombinationISH_fSH_fLNS_15FloatRoundStyleE2EEESG_S1L_JEEENS4_5SM1004TMEM4LOAD26SM100_TMEM_LOAD_16dp32b32xES12_NS13_INS14_ILi2ELi4ELi3EEES17_NSV_INS5_IJS18_SE_EEENS5_IJSE_SB_EEEEEEENS4_39AutoVectorizingCopyWithAssumedAlignmentILi128EEENS4_14SM90_TMA_STOREES20_S22_S22_EEEvvEEEEvNT_6ParamsE) ;  /* 0xffffff9402c07950 */ /* 0x000fea0003c3ffff */
        .weak           $__internal_1_$__cuda_sm10x_tcgen05_guardrail_trap_phase_invalid_during_alloc
        .type           $__internal_1_$__cuda_sm10x_tcgen05_guardrail_trap_phase_invalid_during_alloc,@function
        .size           $__internal_1_$__cuda_sm10x_tcgen05_guardrail_trap_phase_invalid_during_alloc,($__internal_2_$__cuda_sm10x_tcgen05_guardrail_trap_unallocated_columns_being_dealloced - $__internal_1_$__cuda_sm10x_tcgen05_guardrail_trap_phase_invalid_during_alloc)
$__internal_1_$__cuda_sm10x_tcgen05_guardrail_trap_phase_invalid_during_alloc:
[----:B------:R-:W-:Y:S05]  /*6900*/  BPT.TRAP 0x1 ;  /* 0x000000040000795c */ /* 0x000fea0000300000 */
[----:B------:R-:W-:-:S04]  /*6910*/  MOV R3, 0x0 ;  /* 0x0000000000037802 */ /* 0x000fc80000000f00 */
[----:B------:R-:W-:Y:S05]  /*6920*/  RET.REL.NODEC R2 `(_ZN7cutlass13device_kernelINS_4gemm6kernel13GemmUniversalIN4cute5tupleIJiiiiEEENS1_10collective13CollectiveMmaINS1_35MainloopSm100TmaUmmaWarpSpecializedILi3ELi2ELi4ENS5_IJNS4_1CILi1EEESB_SB_EEEEENS5_IJNSA_ILi64EEESE_NSA_ILi128EEEEEENS_12float_e4m3_tENS5_IJlSB_lEEESH_SI_NS4_8TiledMMAINS4_8MMA_AtomIJNS4_10MMA_TraitsINS4_19SM100_MMA_F8F6F4_SSEJSH_SH_fSE_SE_NS4_17integral_constantINS4_4UMMA5MajorELSP_0EEESQ_NSN_INSO_7ScaleInELSR_0EEESS_EEEEEENS4_6LayoutISC_NS5_IJNSA_ILi0EEESW_SW_EEEEENS5_IJNS4_10UnderscoreESZ_SZ_EEEEENS4_13SM90_TMA_LOADENS4_14ComposedLayoutINS4_7SwizzleILi3ELi4ELi3EEENS4_18smem_ptr_flag_bitsILi8EEENSV_INS5_IJNSA_ILi8EEESF_EEENS5_IJSF_SB_EEEEEEEvNS4_8identityES12_S1C_vS1D_EENS_8epilogue10collective18CollectiveEpilogueINS1F_23Sm100TmaWarpSpecializedILi1ELi1ELi32ELb0ELb0EEEJSG_NS5_IJNSV_ISE_SB_EES1K_EEESH_SI_SH_SI_NS1F_6fusion15FusionCallbacksIS1J_NS1M_17LinearCombinationISH_fSH_fLNS_15FloatRoundStyleE2EEESG_S1L_JEEENS4_5SM1004TMEM4LOAD26SM100_TMEM_LOAD_16dp32b32xES12_NS13_INS14_ILi2ELi4ELi3EEES17_NSV_INS5_IJS18_SE_EEENS5_IJSE_SB_EEEEEEENS4_39AutoVectorizingCopyWithAssumedAlignmentILi128EEENS4_14SM90_TMA_STOREES20_S22_S22_EEEvvEEEEvNT_6ParamsE) ;  /* 0xffffff9402b47950 */ /* 0x000fea0003c3ffff */
        .weak           $__internal_2_$__cuda_sm10x_tcgen05_guardrail_trap_unallocated_columns_being_dealloced
        .type           $__internal_2_$__cuda_sm10x_tcgen05_guardrail_trap_unallocated_columns_being_dealloced,@function
        .size           $__internal_2_$__cuda_sm10x_tcgen05_guardrail_trap_unallocated_columns_being_dealloced,(.L_x_125 - $__internal_2_$__cuda_sm10x_tcgen05_guardrail_trap_unallocated_columns_being_dealloced)
$__internal_2_$__cuda_sm10x_tcgen05_guardrail_trap_unallocated_columns_being_dealloced:
[----:B------:R-:W-:Y:S05]  /*6930*/  BPT.TRAP 0x1 ;  /* 0x000000040000795c */ /* 0x000fea0000300000 */
[----:B------:R-:W-:-:S04]  /*6940*/  HFMA2 R3, -RZ, RZ, 0, 0 ;  /* 0x00000000ff037431 */ /* 0x000fc800000001ff */
[----:B------:R-:W-:Y:S05]  /*6950*/  RET.REL.NODEC R2 `(_ZN7cutlass13device_kernelINS_4gemm6kernel13GemmUniversalIN4cute5tupleIJiiiiEEENS1_10collective13CollectiveMmaINS1_35MainloopSm100TmaUmmaWarpSpecializedILi3ELi2ELi4ENS5_IJNS4_1CILi1EEESB_SB_EEEEENS5_IJNSA_ILi64EEESE_NSA_ILi128EEEEEENS_12float_e4m3_tENS5_IJlSB_lEEESH_SI_NS4_8TiledMMAINS4_8MMA_AtomIJNS4_10MMA_TraitsINS4_19SM100_MMA_F8F6F4_SSEJSH_SH_fSE_SE_NS4_17integral_constantINS4_4UMMA5MajorELSP_0EEESQ_NSN_INSO_7ScaleInELSR_0EEESS_EEEEEENS4_6LayoutISC_NS5_IJNSA_ILi0EEESW_SW_EEEEENS5_IJNS4_10UnderscoreESZ_SZ_EEEEENS4_13SM90_TMA_LOADENS4_14ComposedLayoutINS4_7SwizzleILi3ELi4ELi3EEENS4_18smem_ptr_flag_bitsILi8EEENSV_INS5_IJNSA_ILi8EEESF_EEENS5_IJSF_SB_EEEEEEEvNS4_8identityES12_S1C_vS1D_EENS_8epilogue10collective18CollectiveEpilogueINS1F_23Sm100TmaWarpSpecializedILi1ELi1ELi32ELb0ELb0EEEJSG_NS5_IJNSV_ISE_SB_EES1K_EEESH_SI_SH_SI_NS1F_6fusion15FusionCallbacksIS1J_NS1M_17LinearCombinationISH_fSH_fLNS_15FloatRoundStyleE2EEESG_S1L_JEEENS4_5SM1004TMEM4LOAD26SM100_TMEM_LOAD_16dp32b32xES12_NS13_INS14_ILi2ELi4ELi3EEES17_NSV_INS5_IJS18_SE_EEENS5_IJSE_SB_EEEEEEENS4_39AutoVectorizingCopyWithAssumedAlignmentILi128EEENS4_14SM90_TMA_STOREES20_S22_S22_EEEvvEEEEvNT_6ParamsE) ;  /* 0xffffff9402a87950 */ /* 0x000fea0003c3ffff */
.L_x_124:
[----:B------:R-:W-:-:S00]  /*6960*/  BRA `(.L_x_124) ;  /* 0xfffffffc00fc7947 */ /* 0x000fc0000383ffff */
[----:B------:R-:W-:-:S00]  /*6970*/  NOP ;  /* 0x0000000000007918 */ /* 0x000fc00000000000 */
        /* <DEDUP_REMOVED lines=8> */
.L_x_125:


//--------------------- .nv.global.init           --------------------------
	.section	.nv.global.init,"aw",@progbits
.nv.global.init:
	.type		$str$27,@object
	.size		$str$27,($str$28 - $str$27)
$str$27:
        /*0000*/ 	.byte	0x28, 0x61, 0x64, 0x64, 0x72, 0x65, 0x73, 0x73, 0x20, 0x26, 0x20, 0x6d, 0x61, 0x73, 0x6b, 0x29
        /*0010*/ 	.byte	0x20, 0x3d, 0x3d, 0x20, 0x30, 0x00
	.type		$str$28,@object
	.size		$str$28,($str$26 - $str$28)
$str$28:
        /*0016*/ 	.byte	0x2f, 0x74, 0x6d, 0x70, 0x2f, 0x63, 0x75, 0x74, 0x6c, 0x61, 0x73, 0x73, 0x5f, 0x73, 0x77, 0x65
        /*0026*/ 	.byte	0x65, 0x70, 0x5f, 0x73, 0x72, 0x63, 0x2f, 0x69, 0x6e, 0x63, 0x6c, 0x75, 0x64, 0x65, 0x2f, 0x63
        /*0036*/ 	.byte	0x75, 0x74, 0x65, 0x2f, 0x70, 0x6f, 0x69, 0x6e, 0x74, 0x65, 0x72, 0x5f, 0x66, 0x6c, 0x61, 0x67
        /*0046*/ 	.byte	0x67, 0x65, 0x64, 0x2e, 0x68, 0x70, 0x70, 0x00
	.type		$str$26,@object
	.size		$str$26,($str$25 - $str$26)
$str$26:
        /*004e*/ 	.byte	0x2f, 0x74, 0x6d, 0x70, 0x2f, 0x63, 0x75, 0x74, 0x6c, 0x61, 0x73, 0x73, 0x5f, 0x73, 0x77, 0x65
        /*005e*/ 	.byte	0x65, 0x70, 0x5f, 0x73, 0x72, 0x63, 0x2f, 0x69, 0x6e, 0x63, 0x6c, 0x75, 0x64, 0x65, 0x2f, 0x63
        /*006e*/ 	.byte	0x75, 0x74, 0x65, 0x2f, 0x61, 0x74, 0x6f, 0x6d, 0x2f, 0x63, 0x6f, 0x70, 0x79, 0x5f, 0x74, 0x72
        /*007e*/ 	.byte	0x61, 0x69, 0x74, 0x73, 0x5f, 0x73, 0x6d, 0x31, 0x30, 0x30, 0x2e, 0x68, 0x70, 0x70, 0x00
	.type		$str$25,@object
	.size		$str$25,(__unnamed_1 - $str$25)
$str$25:
        /*008d*/ 	.byte	0x28, 0x28, 0x75, 0x69, 0x6e, 0x74, 0x33, 0x32, 0x5f, 0x74, 0x28, 0x74, 0x68, 0x72, 0x65, 0x61
        /*009d*/ 	.byte	0x64, 0x49, 0x64, 0x78, 0x2e, 0x78, 0x29, 0x20, 0x2f, 0x20, 0x33, 0x32, 0x29, 0x20, 0x25, 0x20
        /*00ad*/ 	.byte	0x34, 0x29, 0x20, 0x3d, 0x3d, 0x20, 0x28, 0x28, 0x28, 0x74, 0x6d, 0x65, 0x6d, 0x5f, 0x61, 0x64
        /*00bd*/ 	.byte	0x64, 0x72, 0x20, 0x3e, 0x3e, 0x20, 0x31, 0x36, 0x29, 0x20, 0x2f, 0x20, 0x33, 0x32, 0x29, 0x20
        /*00cd*/ 	.byte	0x25, 0x20, 0x34, 0x29, 0x00
	.type		__unnamed_1,@object
	.size		__unnamed_1,(__unnamed_2 - __unnamed_1)
__unnamed_1:
        /*00d2*/ 	.byte	0x61, 0x75, 0x74, 0x6f, 0x20, 0x63, 0x75, 0x74, 0x65, 0x3a, 0x3a, 0x61, 0x73, 0x5f, 0x70, 0x6f
        /* <DEDUP_REMOVED lines=24> */
        /*0262*/ 	.byte	0x3c, 0x34, 0x30, 0x39, 0x36, 0x3e, 0x3e, 0x3e, 0x3e, 0x5d, 0x00
	.type		__unnamed_2,@object
	.size		__unnamed_2,(.L_2 - __unnamed_2)
__unnamed_2:
        /* <DEDUP_REMOVED lines=40> */
        /*04ed*/ 	.byte	0x74, 0x65, 0x3a, 0x3a, 0x43, 0x3c, 0x30, 0x3e, 0x3e, 0x3e, 0x3e, 0x5d, 0x00
.L_2:


//--------------------- .nv.shared._ZN7cutlass13device_kernelINS_4gemm6kernel13GemmUniversalIN4cute5tupleIJiiiiEEENS1_10collective13CollectiveMmaINS1_35MainloopSm100TmaUmmaWarpSpecializedILi3ELi2ELi4ENS5_IJNS4_1CILi1EEESB_SB_EEEEENS5_IJNSA_ILi64EEESE_NSA_ILi128EEEEEENS_12float_e4m3_tENS5_IJlSB_lEEESH_SI_NS4_8TiledMMAINS4_8MMA_AtomIJNS4_10MMA_TraitsINS4_19SM100_MMA_F8F6F4_SSEJSH_SH_fSE_SE_NS4_17integral_constantINS4_4UMMA5MajorELSP_0EEESQ_NSN_INSO_7ScaleInELSR_0EEESS_EEEEEENS4_6LayoutISC_NS5_IJNSA_ILi0EEESW_SW_EEEEENS5_IJNS4_10UnderscoreESZ_SZ_EEEEENS4_13SM90_TMA_LOADENS4_14ComposedLayoutINS4_7SwizzleILi3ELi4ELi3EEENS4_18smem_ptr_flag_bitsILi8EEENSV_INS5_IJNSA_ILi8EEESF_EEENS5_IJSF_SB_EEEEEEEvNS4_8identityES12_S1C_vS1D_EENS_8epilogue10collective18CollectiveEpilogueINS1F_23Sm100TmaWarpSpecializedILi1ELi1ELi32ELb0ELb0EEEJSG_NS5_IJNSV_ISE_SB_EES1K_EEESH_SI_SH_SI_NS1F_6fusion15FusionCallbacksIS1J_NS1M_17LinearCombinationISH_fSH_fLNS_15FloatRoundStyleE2EEESG_S1L_JEEENS4_5SM1004TMEM4LOAD26SM100_TMEM_LOAD_16dp32b32xES12_NS13_INS14_ILi2ELi4ELi3EEES17_NSV_INS5_IJS18_SE_EEENS5_IJSE_SB_EEEEEEENS4_39AutoVectorizingCopyWithAssumedAlignmentILi128EEENS4_14SM90_TMA_STOREES20_S22_S22_EEEvvEEEEvNT_6ParamsE --------------------------
	.section	.nv.shared._ZN7cutlass13device_kernelINS_4gemm6kernel13GemmUniversalIN4cute5tupleIJiiiiEEENS1_10collective13CollectiveMmaINS1_35MainloopSm100TmaUmmaWarpSpecializedILi3ELi2ELi4ENS5_IJNS4_1CILi1EEESB_SB_EEEEENS5_IJNSA_ILi64EEESE_NSA_ILi128EEEEEENS_12float_e4m3_tENS5_IJlSB_lEEESH_SI_NS4_8TiledMMAINS4_8MMA_AtomIJNS4_10MMA_TraitsINS4_19SM100_MMA_F8F6F4_SSEJSH_SH_fSE_SE_NS4_17integral_constantINS4_4UMMA5MajorELSP_0EEESQ_NSN_INSO_7ScaleInELSR_0EEESS_EEEEEENS4_6LayoutISC_NS5_IJNSA_ILi0EEESW_SW_EEEEENS5_IJNS4_10UnderscoreESZ_SZ_EEEEENS4_13SM90_TMA_LOADENS4_14ComposedLayoutINS4_7SwizzleILi3ELi4ELi3EEENS4_18smem_ptr_flag_bitsILi8EEENSV_INS5_IJNSA_ILi8EEESF_EEENS5_IJSF_SB_EEEEEEEvNS4_8identityES12_S1C_vS1D_EENS_8epilogue10collective18CollectiveEpilogueINS1F_23Sm100TmaWarpSpecializedILi1ELi1ELi32ELb0ELb0EEEJSG_NS5_IJNSV_ISE_SB_EES1K_EEESH_SI_SH_SI_NS1F_6fusion15FusionCallbacksIS1J_NS1M_17LinearCombinationISH_fSH_fLNS_15FloatRoundStyleE2EEESG_S1L_JEEENS4_5SM1004TMEM4LOAD26SM100_TMEM_LOAD_16dp32b32xES12_NS13_INS14_ILi2ELi4ELi3EEES17_NSV_INS5_IJS18_SE_EEENS5_IJSE_SB_EEEEEEENS4_39AutoVectorizingCopyWithAssumedAlignmentILi128EEENS4_14SM90_TMA_STOREES20_S22_S22_EEEvvEEEEvNT_6ParamsE,"aw",@nobits
	.sectionflags	@""
	.align	16
	.zero		1024


//--------------------- .nv.shared.reserved.0     --------------------------
	.section	.nv.shared.reserved.0,"aw",@nobits
	.weak		__nv_reservedSMEM_offset_0_alias
	.size		__nv_reservedSMEM_offset_0_alias, 0, 64
	.other		__nv_reservedSMEM_offset_0_alias,@"STO_CUDA_RESERVED_SHARED STV_DEFAULT"
__nv_reservedSMEM_offset_0_alias:
	.zero		0
.nv.shared.reserved.0:
	.zero		64
	.weak		__nv_reservedSMEM_tcgen05_partition
	.type		__nv_reservedSMEM_tcgen05_partition,@object
	.size		__nv_reservedSMEM_tcgen05_partition,(.L_0 - __nv_reservedSMEM_tcgen05_partition)
__nv_reservedSMEM_tcgen05_partition:
	.zero		32
.L_0:


//--------------------- .nv.global                --------------------------
	.section	.nv.global,"aw",@nobits
.nv.global:
	.type		_ZN40_INTERNAL_24966c55_4_k_cu_a48deb98_184554cute1_E,@object
	.size		_ZN40_INTERNAL_24966c55_4_k_cu_a48deb98_184554cute1_E,(_ZN40_INTERNAL_24966c55_4_k_cu_a48deb98_184554cuda3std3__45__cpo6cbeginE - _ZN40_INTERNAL_24966c55_4_k_cu_a48deb98_184554cute1_E)
_ZN40_INTERNAL_24966c55_4_k_cu_a48deb98_184554cute1_E:
	.zero		1
	.type		_ZN40_INTERNAL_24966c55_4_k_cu_a48deb98_184554cuda3std3__45__cpo6cbeginE,@object
	.size		_ZN40_INTERNAL_24966c55_4_k_cu_a48deb98_184554cuda3std3__45__cpo6cbeginE,(_ZN40_INTERNAL_24966c55_4_k_cu_a48deb98_184554cuda3std3__48in_placeE - _ZN40_INTERNAL_24966c55_4_k_cu_a48deb98_184554cuda3std3__45__cpo6cbeginE)
_ZN40_INTERNAL_24966c55_4_k_cu_a48deb98_184554cuda3std3__45__cpo6cbeginE:
	.zero		1
	.type		_ZN40_INTERNAL_24966c55_4_k_cu_a48deb98_184554cuda3std3__48in_placeE,@object
	.size		_ZN40_INTERNAL_24966c55_4_k_cu_a48deb98_184554cuda3std3__48in_placeE,(_ZN40_INTERNAL_24966c55_4_k_cu_a48deb98_184554cuda3std6ranges3__45__cpo9iter_moveE - _ZN40_INTERNAL_24966c55_4_k_cu_a48deb98_184554cuda3std3__48in_placeE)
_ZN40_INTERNAL_24966c55_4_k_cu_a48deb98_184554cuda3std3__48in_placeE:
	.zero		1
	.type		_ZN40_INTERNAL_24966c55_4_k_cu_a48deb98_184554cuda3std6ranges3__45__cpo9iter_moveE,@object
	.size		_ZN40_INTERNAL_24966c55_4_k_cu_a48deb98_184554cuda3std6ranges3__45__cpo9iter_moveE,(_ZN40_INTERNAL_24966c55_4_k_cu_a48deb98_184554cuda3std3__45__cpo5beginE - _ZN40_INTERNAL_24966c55_4_k_cu_a48deb98_184554cuda3std6ranges3__45__cpo9iter_moveE)
_ZN40_INTERNAL_24966c55_4_k_cu_a48deb98_184554cuda3std6ranges3__45__cpo9iter_moveE:
	.zero		1
	.type		_ZN40_INTERNAL_24966c55_4_k_cu_a48deb98_184554cuda3std3__45__cpo5beginE,@object
	.size		_ZN40_INTERNAL_24966c55_4_k_cu_a48deb98_184554cuda3std3__45__cpo5beginE,(_ZN40_INTERNAL_24966c55_4_k_cu_a48deb98_184554cuda3std3__442_GLOBAL__N__24966c55_4_k_cu_a48deb98_184556ignoreE - _ZN40_INTERNAL_24966c55_4_k_cu_a48deb98_184554cuda3std3__45__cpo5beginE)
_ZN40_INTERNAL_24966c55_4_k_cu_a48deb98_184554cuda3std3__45__cpo5beginE:
	.zero		1
	.type		_ZN40_INTERNAL_24966c55_4_k_cu_a48deb98_184554cuda3std3__442_GLOBAL__N__24966c55_4_k_cu_a48deb98_184556ignoreE,@object
	.size		_ZN40_INTERNAL_24966c55_4_k_cu_a48deb98_184554cuda3std3__442_GLOBAL__N__24966c55_4_k_cu_a48deb98_184556ignoreE,(_ZN40_INTERNAL_24966c55_4_k_cu_a48deb98_184554cute7productE - _ZN40_INTERNAL_24966c55_4_k_cu_a48deb98_184554cuda3std3__442_GLOBAL__N__24966c55_4_k_cu_a48deb98_184556ignoreE)
_ZN40_INTERNAL_24966c55_4_k_cu_a48deb98_184554cuda3std3__442_GLOBAL__N__24966c55_4_k_cu_a48deb98_184556ignoreE:
	.zero		1
	.type		_ZN40_INTERNAL_24966c55_4_k_cu_a48deb98_184554cute7productE,@object
	.size		_ZN40_INTERNAL_24966c55_4_k_cu_a48deb98_184554cute7productE,(_ZN40_INTERNAL_24966c55_4_k_cu_a48deb98_184554cuda3std3__45__cpo3endE - _ZN40_INTERNAL_24966c55_4_k_cu_a48deb98_184554cute7productE)
_ZN40_INTERNAL_24966c55_4_k_cu_a48deb98_184554cute7productE:
	.zero		1
	.type		_ZN40_INTERNAL_24966c55_4_k_cu_a48deb98_184554cuda3std3__45__cpo3endE,@object
	.size		_ZN40_INTERNAL_24966c55_4_k_cu_a48deb98_184554cuda3std3__45__cpo3endE,(_ZN40_INTERNAL_24966c55_4_k_cu_a48deb98_184554cuda3std3__419piecewise_constructE - _ZN40_INTERNAL_24966c55_4_k_cu_a48deb98_184554cuda3std3__45__cpo3endE)
_ZN40_INTERNAL_24966c55_4_k_cu_a48deb98_184554cuda3std3__45__cpo3endE:
	.zero		1
	.type		_ZN40_INTERNAL_24966c55_4_k_cu_a48deb98_184554cuda3std3__419piecewise_constructE,@object
	.size		_ZN40_INTERNAL_24966c55_4_k_cu_a48deb98_184554cuda3std3__419piecewise_constructE,(_ZN40_INTERNAL_24966c55_4_k_cu_a48deb98_184554cuda3std3__45__cpo4cendE - _ZN40_INTERNAL_24966c55_4_k_cu_a48deb98_184554cuda3std3__419piecewise_constructE)
_ZN40_INTERNAL_24966c55_4_k_cu_a48deb98_184554cuda3std3__419piecewise_constructE:
	.zero		1
	.type		_ZN40_INTERNAL_24966c55_4_k_cu_a48deb98_184554cuda3std3__45__cpo4cendE,@object
	.size		_ZN40_INTERNAL_24966c55_4_k_cu_a48deb98_184554cuda3std3__45__cpo4cendE,(_ZN40_INTERNAL_24966c55_4_k_cu_a48deb98_184554cuda3std6ranges3__45__cpo4swapE - _ZN40_INTERNAL_24966c55_4_k_cu_a48deb98_184554cuda3std3__45__cpo4cendE)
_ZN40_INTERNAL_24966c55_4_k_cu_a48deb98_184554cuda3std3__45__cpo4cendE:
	.zero		1
	.type		_ZN40_INTERNAL_24966c55_4_k_cu_a48deb98_184554cuda3std6ranges3__45__cpo4swapE,@object
	.size		_ZN40_INTERNAL_24966c55_4_k_cu_a48deb98_184554cuda3std6ranges3__45__cpo4swapE,(.L_10 - _ZN40_INTERNAL_24966c55_4_k_cu_a48deb98_184554cuda3std6ranges3__45__cpo4swapE)
_ZN40_INTERNAL_24966c55_4_k_cu_a48deb98_184554cuda3std6ranges3__45__cpo4swapE:
	.zero		1
.L_10:


//--------------------- .nv.constant0._ZN7cutlass13device_kernelINS_4gemm6kernel13GemmUniversalIN4cute5tupleIJiiiiEEENS1_10collective13CollectiveMmaINS1_35MainloopSm100TmaUmmaWarpSpecializedILi3ELi2ELi4ENS5_IJNS4_1CILi1EEESB_SB_EEEEENS5_IJNSA_ILi64EEESE_NSA_ILi128EEEEEENS_12float_e4m3_tENS5_IJlSB_lEEESH_SI_NS4_8TiledMMAINS4_8MMA_AtomIJNS4_10MMA_TraitsINS4_19SM100_MMA_F8F6F4_SSEJSH_SH_fSE_SE_NS4_17integral_constantINS4_4UMMA5MajorELSP_0EEESQ_NSN_INSO_7ScaleInELSR_0EEESS_EEEEEENS4_6LayoutISC_NS5_IJNSA_ILi0EEESW_SW_EEEEENS5_IJNS4_10UnderscoreESZ_SZ_EEEEENS4_13SM90_TMA_LOADENS4_14ComposedLayoutINS4_7SwizzleILi3ELi4ELi3EEENS4_18smem_ptr_flag_bitsILi8EEENSV_INS5_IJNSA_ILi8EEESF_EEENS5_IJSF_SB_EEEEEEEvNS4_8identityES12_S1C_vS1D_EENS_8epilogue10collective18CollectiveEpilogueINS1F_23Sm100TmaWarpSpecializedILi1ELi1ELi32ELb0ELb0EEEJSG_NS5_IJNSV_ISE_SB_EES1K_EEESH_SI_SH_SI_NS1F_6fusion15FusionCallbacksIS1J_NS1M_17LinearCombinationISH_fSH_fLNS_15FloatRoundStyleE2EEESG_S1L_JEEENS4_5SM1004TMEM4LOAD26SM100_TMEM_LOAD_16dp32b32xES12_NS13_INS14_ILi2ELi4ELi3EEES17_NSV_INS5_IJS18_SE_EEENS5_IJSE_SB_EEEEEEENS4_39AutoVectorizingCopyWithAssumedAlignmentILi128EEENS4_14SM90_TMA_STOREES20_S22_S22_EEEvvEEEEvNT_6ParamsE --------------------------
	.section	.nv.constant0._ZN7cutlass13device_kernelINS_4gemm6kernel13GemmUniversalIN4cute5tupleIJiiiiEEENS1_10collective13CollectiveMmaINS1_35MainloopSm100TmaUmmaWarpSpecializedILi3ELi2ELi4ENS5_IJNS4_1CILi1EEESB_SB_EEEEENS5_IJNSA_ILi64EEESE_NSA_ILi128EEEEEENS_12float_e4m3_tENS5_IJlSB_lEEESH_SI_NS4_8TiledMMAINS4_8MMA_AtomIJNS4_10MMA_TraitsINS4_19SM100_MMA_F8F6F4_SSEJSH_SH_fSE_SE_NS4_17integral_constantINS4_4UMMA5MajorELSP_0EEESQ_NSN_INSO_7ScaleInELSR_0EEESS_EEEEEENS4_6LayoutISC_NS5_IJNSA_ILi0EEESW_SW_EEEEENS5_IJNS4_10UnderscoreESZ_SZ_EEEEENS4_13SM90_TMA_LOADENS4_14ComposedLayoutINS4_7SwizzleILi3ELi4ELi3EEENS4_18smem_ptr_flag_bitsILi8EEENSV_INS5_IJNSA_ILi8EEESF_EEENS5_IJSF_SB_EEEEEEEvNS4_8identityES12_S1C_vS1D_EENS_8epilogue10collective18CollectiveEpilogueINS1F_23Sm100TmaWarpSpecializedILi1ELi1ELi32ELb0ELb0EEEJSG_NS5_IJNSV_ISE_SB_EES1K_EEESH_SI_SH_SI_NS1F_6fusion15FusionCallbacksIS1J_NS1M_17LinearCombinationISH_fSH_fLNS_15FloatRoundStyleE2EEESG_S1L_JEEENS4_5SM1004TMEM4LOAD26SM100_TMEM_LOAD_16dp32b32xES12_NS13_INS14_ILi2ELi4ELi3EEES17_NSV_INS5_IJS18_SE_EEENS5_IJSE_SB_EEEEEEENS4_39AutoVectorizingCopyWithAssumedAlignmentILi128EEENS4_14SM90_TMA_STOREES20_S22_S22_EEEvvEEEEvNT_6ParamsE,"a",@progbits
	.sectionflags	@""
	.align	4
.nv.constant0._ZN7cutlass13device_kernelINS_4gemm6kernel13GemmUniversalIN4cute5tupleIJiiiiEEENS1_10collective13CollectiveMmaINS1_35MainloopSm100TmaUmmaWarpSpecializedILi3ELi2ELi4ENS5_IJNS4_1CILi1EEESB_SB_EEEEENS5_IJNSA_ILi64EEESE_NSA_ILi128EEEEEENS_12float_e4m3_tENS5_IJlSB_lEEESH_SI_NS4_8TiledMMAINS4_8MMA_AtomIJNS4_10MMA_TraitsINS4_19SM100_MMA_F8F6F4_SSEJSH_SH_fSE_SE_NS4_17integral_constantINS4_4UMMA5MajorELSP_0EEESQ_NSN_INSO_7ScaleInELSR_0EEESS_EEEEEENS4_6LayoutISC_NS5_IJNSA_ILi0EEESW_SW_EEEEENS5_IJNS4_10UnderscoreESZ_SZ_EEEEENS4_13SM90_TMA_LOADENS4_14ComposedLayoutINS4_7SwizzleILi3ELi4ELi3EEENS4_18smem_ptr_flag_bitsILi8EEENSV_INS5_IJNSA_ILi8EEESF_EEENS5_IJSF_SB_EEEEEEEvNS4_8identityES12_S1C_vS1D_EENS_8epilogue10collective18CollectiveEpilogueINS1F_23Sm100TmaWarpSpecializedILi1ELi1ELi32ELb0ELb0EEEJSG_NS5_IJNSV_ISE_SB_EES1K_EEESH_SI_SH_SI_NS1F_6fusion15FusionCallbacksIS1J_NS1M_17LinearCombinationISH_fSH_fLNS_15FloatRoundStyleE2EEESG_S1L_JEEENS4_5SM1004TMEM4LOAD26SM100_TMEM_LOAD_16dp32b32xES12_NS13_INS14_ILi2ELi4ELi3EEES17_NSV_INS5_IJS18_SE_EEENS5_IJSE_SB_EEEEEEENS4_39AutoVectorizingCopyWithAssumedAlignmentILi128EEENS4_14SM90_TMA_STOREES20_S22_S22_EEEvvEEEEvNT_6ParamsE:
	.zero		2944


//--------------------- SYMBOLS --------------------------

	.type		.nv.reservedSmem.offset0,@object
	.size		.nv.reservedSmem.offset0,0x4
	.type		.nv.reservedSmem.cap,@object
	.size		.nv.reservedSmem.cap,0x4
	.type		__assertfail,@function
